	.target	sm_100a

	.elftype	@"ET_EXEC"


//--------------------- .note.nv.tkinfo           --------------------------
	.section	.note.nv.tkinfo,"",@"SHT_NOTE"
	.sectionflags	@"SHF_NOTE_NV_TKINFO"
	.tkinfo
        /*0018*/ 	.word	0x00000081
        /*0030*/ 	.string	""
        /*0030*/ 	.string	"ptxas-blackwell"
        /*0030*/ 	.string	"Cuda compilation tools, release 12.9, V12.9.86"
        /*0030*/ 	.string	"Build cuda_12.9.r12.9/compiler.36037853_0"
        /*0030*/ 	.string	"-v  -suppress-debug-info  -lineinfo  -arch sm_100a "



//--------------------- .note.nv.cuver            --------------------------
	.section	.note.nv.cuver,"",@"SHT_NOTE"
	.sectionflags	@"SHF_NOTE_NV_CUVER"
        /*0018*/ 	.short	0x0001
        /*001a*/ 	.short	0x0064
        /*001c*/ 	.short	0x0001
        /*001e*/ 	.short	0x0000
        /*0020*/ 	.short	0x0001
        /*0022*/ 	.short	0x0000


//--------------------- .nv.info                  --------------------------
	.section	.nv.info,"",@"SHT_CUDA_INFO"
	.align	4


	//----- nvinfo : EIATTR_REGCOUNT
	.align		4
        /*0000*/ 	.byte	0x04, 0x2f
        /*0002*/ 	.short	(.L_4 - .L_3)
	.align		4
.L_3:
        /*0004*/ 	.word	index@(gluon_tcgen05)
        /*0008*/ 	.word	0x000000aa


	//----- nvinfo : EIATTR_FRAME_SIZE
	.align		4
.L_4:
        /*000c*/ 	.byte	0x04, 0x11
        /*000e*/ 	.short	(.L_6 - .L_5)
	.align		4
.L_5:
        /*0010*/ 	.word	index@($__internal_2_$__cuda_sm10x_tcgen05_guardrail_trap_unallocated_columns_being_dealloced)
        /*0014*/ 	.word	0x00000000


	//----- nvinfo : EIATTR_FRAME_SIZE
	.align		4
.L_6:
        /*0018*/ 	.byte	0x04, 0x11
        /*001a*/ 	.short	(.L_8 - .L_7)
	.align		4
.L_7:
        /*001c*/ 	.word	index@($__internal_1_$__cuda_sm10x_tcgen05_guardrail_trap_phase_invalid_during_alloc)
        /*0020*/ 	.word	0x00000000


	//----- nvinfo : EIATTR_FRAME_SIZE
	.align		4
.L_8:
        /*0024*/ 	.byte	0x04, 0x11
        /*0026*/ 	.short	(.L_10 - .L_9)
	.align		4
.L_9:
        /*0028*/ 	.word	index@($__internal_0_$__cuda_sm10x_tcgen05_guardrail_trap_col_being_dealloced_not_returned_by_alloc)
        /*002c*/ 	.word	0x00000000


	//----- nvinfo : EIATTR_FRAME_SIZE
	.align		4
.L_10:
        /*0030*/ 	.byte	0x04, 0x11
        /*0032*/ 	.short	(.L_12 - .L_11)
	.align		4
.L_11:
        /*0034*/ 	.word	index@(gluon_tcgen05)
        /*0038*/ 	.word	0x00000000


	//----- nvinfo : EIATTR_MIN_STACK_SIZE
	.align		4
.L_12:
        /*003c*/ 	.byte	0x04, 0x12
        /*003e*/ 	.short	(.L_14 - .L_13)
	.align		4
.L_13:
        /*0040*/ 	.word	index@(gluon_tcgen05)
        /*0044*/ 	.word	0x00000000
.L_14:


//--------------------- .nv.info.gluon_tcgen05    --------------------------
	.section	.nv.info.gluon_tcgen05,"",@"SHT_CUDA_INFO"
	.sectionflags	@""
	.align	4


	//----- nvinfo : EIATTR_CUDA_API_VERSION
	.align		4
        /*0000*/ 	.byte	0x04, 0x37
        /*0002*/ 	.short	(.L_16 - .L_15)
.L_15:
        /*0004*/ 	.word	0x00000081


	//----- nvinfo : EIATTR_KPARAM_INFO
	.align		4
.L_16:
        /*0008*/ 	.byte	0x04, 0x17
        /*000a*/ 	.short	(.L_18 - .L_17)
.L_17:
        /*000c*/ 	.word	0x00000000
        /*0010*/ 	.short	0x000a
        /*0012*/ 	.short	0x0048
        /*0014*/ 	.byte	0x00, 0xf4, 0x21, 0x00


	//----- nvinfo : EIATTR_KPARAM_INFO
	.align		4
.L_18:
        /*0018*/ 	.byte	0x04, 0x17
        /*001a*/ 	.short	(.L_20 - .L_19)
.L_19:
        /*001c*/ 	.word	0x00000000
        /*0020*/ 	.short	0x0009
        /*0022*/ 	.short	0x0040
        /*0024*/ 	.byte	0x00, 0xf4, 0x21, 0x00


	//----- nvinfo : EIATTR_KPARAM_INFO
	.align		4
.L_20:
        /*0028*/ 	.byte	0x04, 0x17
        /*002a*/ 	.short	(.L_22 - .L_21)
.L_21:
        /*002c*/ 	.word	0x00000000
        /*0030*/ 	.short	0x0008
        /*0032*/ 	.short	0x0038
        /*0034*/ 	.byte	0x00, 0xf0, 0x21, 0x00


	//----- nvinfo : EIATTR_KPARAM_INFO
	.align		4
.L_22:
        /*0038*/ 	.byte	0x04, 0x17
        /*003a*/ 	.short	(.L_24 - .L_23)
.L_23:
        /*003c*/ 	.word	0x00000000
        /*0040*/ 	.short	0x0007
        /*0042*/ 	.short	0x0030
        /*0044*/ 	.byte	0x00, 0xf0, 0x21, 0x00


	//----- nvinfo : EIATTR_KPARAM_INFO
	.align		4
.L_24:
        /*0048*/ 	.byte	0x04, 0x17
        /*004a*/ 	.short	(.L_26 - .L_25)
.L_25:
        /*004c*/ 	.word	0x00000000
        /*0050*/ 	.short	0x0006
        /*0052*/ 	.short	0x0028
        /*0054*/ 	.byte	0x00, 0xf0, 0x21, 0x00


	//----- nvinfo : EIATTR_KPARAM_INFO
	.align		4
.L_26:
        /*0058*/ 	.byte	0x04, 0x17
        /*005a*/ 	.short	(.L_28 - .L_27)
.L_27:
        /*005c*/ 	.word	0x00000000
        /*0060*/ 	.short	0x0005
        /*0062*/ 	.short	0x0020
        /*0064*/ 	.byte	0x00, 0xf0, 0x11, 0x00


	//----- nvinfo : EIATTR_KPARAM_INFO
	.align		4
.L_28:
        /*0068*/ 	.byte	0x04, 0x17
        /*006a*/ 	.short	(.L_30 - .L_29)
.L_29:
        /*006c*/ 	.word	0x00000000
        /*0070*/ 	.short	0x0004
        /*0072*/ 	.short	0x001c
        /*0074*/ 	.byte	0x00, 0xf0, 0x11, 0x00


	//----- nvinfo : EIATTR_KPARAM_INFO
	.align		4
.L_30:
        /*0078*/ 	.byte	0x04, 0x17
        /*007a*/ 	.short	(.L_32 - .L_31)
.L_31:
        /*007c*/ 	.word	0x00000000
        /*0080*/ 	.short	0x0003
        /*0082*/ 	.short	0x0018
        /*0084*/ 	.byte	0x00, 0xf0, 0x11, 0x00


	//----- nvinfo : EIATTR_KPARAM_INFO
	.align		4
.L_32:
        /*0088*/ 	.byte	0x04, 0x17
        /*008a*/ 	.short	(.L_34 - .L_33)
.L_33:
        /*008c*/ 	.word	0x00000000
        /*0090*/ 	.short	0x0002
        /*0092*/ 	.short	0x0010
        /*0094*/ 	.byte	0x00, 0xf4, 0x21, 0x00


	//----- nvinfo : EIATTR_KPARAM_INFO
	.align		4
.L_34:
        /*0098*/ 	.byte	0x04, 0x17
        /*009a*/ 	.short	(.L_36 - .L_35)
.L_35:
        /*009c*/ 	.word	0x00000000
        /*00a0*/ 	.short	0x0001
        /*00a2*/ 	.short	0x0008
        /*00a4*/ 	.byte	0x00, 0xf4, 0x21, 0x00


	//----- nvinfo : EIATTR_KPARAM_INFO
	.align		4
.L_36:
        /*00a8*/ 	.byte	0x04, 0x17
        /*00aa*/ 	.short	(.L_38 - .L_37)
.L_37:
        /*00ac*/ 	.word	0x00000000
        /*00b0*/ 	.short	0x0000
        /*00b2*/ 	.short	0x0000
        /*00b4*/ 	.byte	0x00, 0xf4, 0x21, 0x00


	//----- nvinfo : EIATTR_AT_ENTRY_FRAGMENTS
	.align		4
.L_38:
        /*00b8*/ 	.byte	0x04, 0x4f
        /*00ba*/ 	.short	(.L_40 - .L_39)


	//   ....[0]....
.L_39:
        /*00bc*/ 	.word	0x00000004


	//----- nvinfo : EIATTR_RESERVED_SMEM_USED
	.align		4
.L_40:
        /*00c0*/ 	.byte	0x01, 0x41
	.zero		2


	//----- nvinfo : EIATTR_SPARSE_MMA_MASK
	.align		4
        /*00c4*/ 	.byte	0x03, 0x50
        /*00c6*/ 	.short	0x0000


	//----- nvinfo : EIATTR_TCGEN05_1CTA_USED
	.align		4
        /*00c8*/ 	.byte	0x01, 0x51
	.zero		2


	//----- nvinfo : EIATTR_MAXREG_COUNT
	.align		4
        /*00cc*/ 	.byte	0x03, 0x1b
        /*00ce*/ 	.short	0x00ff


	//----- nvinfo : EIATTR_NUM_BARRIERS
	.align		4
        /*00d0*/ 	.byte	0x02, 0x4c
        /*00d2*/ 	.byte	0x01
	.zero		1


	//----- nvinfo : EIATTR_INT_WARP_WIDE_INSTR_OFFSETS
	.align		4
        /*00d4*/ 	.byte	0x04, 0x31
        /*00d6*/ 	.short	(.L_42 - .L_41)


	//   ....[0]....
.L_41:
        /*00d8*/ 	.word	0x00001720


	//   ....[1]....
        /*00dc*/ 	.word	0x00001740


	//   ....[2]....
        /*00e0*/ 	.word	0x000017c0


	//   ....[3]....
        /*00e4*/ 	.word	0x00001bd0


	//   ....[4]....
        /*00e8*/ 	.word	0x00001c20


	//   ....[5]....
        /*00ec*/ 	.word	0x00002040


	//   ....[6]....
        /*00f0*/ 	.word	0x00002050


	//   ....[7]....
        /*00f4*/ 	.word	0x000021d0


	//   ....[8]....
        /*00f8*/ 	.word	0x00002710


	//   ....[9]....
        /*00fc*/ 	.word	0x00002720


	//   ....[10]....
        /*0100*/ 	.word	0x000036f0


	//   ....[11]....
        /*0104*/ 	.word	0x00003740


	//----- nvinfo : EIATTR_COOP_GROUP_MASK_REGIDS
	.align		4
.L_42:
        /*0108*/ 	.byte	0x04, 0x29
        /*010a*/ 	.short	(.L_44 - .L_43)


	//   ....[0]....
.L_43:
        /*010c*/ 	.word	0xffffffff


	//   ....[1]....
        /*0110*/ 	.word	0xffffffff


	//   ....[2]....
        /*0114*/ 	.word	0xffffffff


	//   ....[3]....
        /*0118*/ 	.word	0xffffffff


	//   ....[4]....
        /*011c*/ 	.word	0xffffffff


	//   ....[5]....
        /*0120*/ 	.word	0xffffffff


	//   ....[6]....
        /*0124*/ 	.word	0xffffffff


	//   ....[7]....
        /*0128*/ 	.word	0xffffffff


	//   ....[8]....
        /*012c*/ 	.word	0xffffffff


	//   ....[9]....
        /*0130*/ 	.word	0xffffffff


	//----- nvinfo : EIATTR_COOP_GROUP_INSTR_OFFSETS
	.align		4
.L_44:
        /*0134*/ 	.byte	0x04, 0x28
        /*0136*/ 	.short	(.L_46 - .L_45)


	//   ....[0]....
.L_45:
        /*0138*/ 	.word	0x00000050


	//   ....[1]....
        /*013c*/ 	.word	0x00000310


	//   ....[2]....
        /*0140*/ 	.word	0x00000500


	//   ....[3]....
        /*0144*/ 	.word	0x000009c0


	//   ....[4]....
        /*0148*/ 	.word	0x00000b00


	//   ....[5]....
        /*014c*/ 	.word	0x00000fb0


	//   ....[6]....
        /*0150*/ 	.word	0x000010f0


	//   ....[7]....
        /*0154*/ 	.word	0x000015e0


	//   ....[8]....
        /*0158*/ 	.word	0x00003580


	//   ....[9]....
        /*015c*/ 	.word	0x000037f0


	//----- nvinfo : EIATTR_VRC_CTA_INIT_COUNT
	.align		4
.L_46:
        /*0160*/ 	.byte	0x02, 0x4a
        /*0162*/ 	.byte	0x80
	.zero		1


	//----- nvinfo : EIATTR_MBARRIER_INSTR_OFFSETS
	.align		4
        /*0164*/ 	.byte	0x04, 0x39
        /*0166*/ 	.short	(.L_48 - .L_47)


	//   ....[0]....
.L_47:
        /*0168*/ 	.word	0x000017e0
        /*016c*/ 	.word	0x000000ff
        /*0170*/ 	.word	0x00060000
        /*0174*/ 	.short	0x0100
        /*0176*/ 	.byte	0x0a
	.zero		1


	//   ....[1]....
        /*0178*/ 	.word	0x000017f0
        /*017c*/ 	.word	0x000000ff
        /*0180*/ 	.word	0x00060020
        /*0184*/ 	.short	0x0100
        /*0186*/ 	.byte	0x0a
	.zero		1


	//   ....[2]....
        /*0188*/ 	.word	0x000018a0
        /*018c*/ 	.word	0x000000ff
        /*0190*/ 	.word	0x00060008
        /*0194*/ 	.short	0x0100
        /*0196*/ 	.byte	0x0a
	.zero		1


	//   ....[3]....
        /*0198*/ 	.word	0x000018b0
        /*019c*/ 	.word	0x000000ff
        /*01a0*/ 	.word	0x00060028
        /*01a4*/ 	.short	0x0100
        /*01a6*/ 	.byte	0x0a
	.zero		1


	//   ....[4]....
        /*01a8*/ 	.word	0x00001990
        /*01ac*/ 	.word	0x000000ff
        /*01b0*/ 	.word	0x00060010
        /*01b4*/ 	.short	0x0100
        /*01b6*/ 	.byte	0x0a
	.zero		1


	//   ....[5]....
        /*01b8*/ 	.word	0x000019a0
        /*01bc*/ 	.word	0x000000ff
        /*01c0*/ 	.word	0x00060030
        /*01c4*/ 	.short	0x0100
        /*01c6*/ 	.byte	0x0a
	.zero		1


	//   ....[6]....
        /*01c8*/ 	.word	0x00001ab0
        /*01cc*/ 	.word	0x000000ff
        /*01d0*/ 	.word	0x00060018
        /*01d4*/ 	.short	0x0100
        /*01d6*/ 	.byte	0x0a
	.zero		1


	//   ....[7]....
        /*01d8*/ 	.word	0x00001ac0
        /*01dc*/ 	.word	0x000000ff
        /*01e0*/ 	.word	0x00060038
        /*01e4*/ 	.short	0x0100
        /*01e6*/ 	.byte	0x0a
	.zero		1


	//   ....[8]....
        /*01e8*/ 	.word	0x00001ca0
        /*01ec*/ 	.word	0x000000ff
        /*01f0*/ 	.word	0x00060000
        /*01f4*/ 	.short	0x010a
        /*01f6*/ 	.byte	0x0a
	.zero		1


	//   ....[9]....
        /*01f8*/ 	.word	0x000020a0
        /*01fc*/ 	.word	0x000000ff
        /*0200*/ 	.word	0x00060020
        /*0204*/ 	.short	0x010a
        /*0206*/ 	.byte	0x0a
	.zero		1


	//   ....[10]....
        /*0208*/ 	.word	0x000022c0
        /*020c*/ 	.word	0x000000ff
        /*0210*/ 	.word	0x00060000
        /*0214*/ 	.short	0x010a
        /*0216*/ 	.byte	0x25
	.zero		1


	//   ....[11]....
        /*0218*/ 	.word	0x00002760
        /*021c*/ 	.word	0x000000ff
        /*0220*/ 	.word	0x00060020
        /*0224*/ 	.short	0x010a
        /*0226*/ 	.byte	0x25
	.zero		1


	//   ....[12]....
        /*0228*/ 	.word	0x00002830
        /*022c*/ 	.word	0x000000ff
        /*0230*/ 	.word	0x00060000
        /*0234*/ 	.short	0x0108
        /*0236*/ 	.byte	0x0a
	.zero		1


	//   ....[13]....
        /*0238*/ 	.word	0x00002840
        /*023c*/ 	.word	0x000000ff
        /*0240*/ 	.word	0x00060020
        /*0244*/ 	.short	0x0108
        /*0246*/ 	.byte	0x0a
	.zero		1


	//   ....[14]....
        /*0248*/ 	.word	0x00002890
        /*024c*/ 	.word	0x000000ff
        /*0250*/ 	.word	0x00060008
        /*0254*/ 	.short	0x0108
        /*0256*/ 	.byte	0x0a
	.zero		1


	//   ....[15]....
        /*0258*/ 	.word	0x000028a0
        /*025c*/ 	.word	0x000000ff
        /*0260*/ 	.word	0x00060028
        /*0264*/ 	.short	0x0108
        /*0266*/ 	.byte	0x0a
	.zero		1


	//   ....[16]....
        /*0268*/ 	.word	0x000028f0
        /*026c*/ 	.word	0x000000ff
        /*0270*/ 	.word	0x00060010
        /*0274*/ 	.short	0x0108
        /*0276*/ 	.byte	0x0a
	.zero		1


	//   ....[17]....
        /*0278*/ 	.word	0x00002900
        /*027c*/ 	.word	0x000000ff
        /*0280*/ 	.word	0x00060030
        /*0284*/ 	.short	0x0108
        /*0286*/ 	.byte	0x0a
	.zero		1


	//   ....[18]....
        /*0288*/ 	.word	0x00002950
        /*028c*/ 	.word	0x000000ff
        /*0290*/ 	.word	0x00060018
        /*0294*/ 	.short	0x0108
        /*0296*/ 	.byte	0x0a
	.zero		1


	//   ....[19]....
        /*0298*/ 	.word	0x00002960
        /*029c*/ 	.word	0x000000ff
        /*02a0*/ 	.word	0x00060038
        /*02a4*/ 	.short	0x0108
        /*02a6*/ 	.byte	0x0a
	.zero		1


	//   ....[20]....
        /*02a8*/ 	.word	0x00003810
        /*02ac*/ 	.word	0x000000ff
        /*02b0*/ 	.word	0x00060000
        /*02b4*/ 	.short	0x010a
        /*02b6*/ 	.byte	0x0a
	.zero		1


	//   ....[21]....
        /*02b8*/ 	.word	0x00003840
        /*02bc*/ 	.word	0x000000ff
        /*02c0*/ 	.word	0x00060020
        /*02c4*/ 	.short	0x010a
        /*02c6*/ 	.byte	0x0a
	.zero		1


	//   ....[22]....
        /*02c8*/ 	.word	0x00003870
        /*02cc*/ 	.word	0x000000ff
        /*02d0*/ 	.word	0x00060000
        /*02d4*/ 	.short	0x010a
        /*02d6*/ 	.byte	0x25
	.zero		1


	//   ....[23]....
        /*02d8*/ 	.word	0x000038a0
        /*02dc*/ 	.word	0x000000ff
        /*02e0*/ 	.word	0x00060020
        /*02e4*/ 	.short	0x010a
        /*02e6*/ 	.byte	0x25
	.zero		1


	//----- nvinfo : EIATTR_NUM_MBARRIERS
	.align		4
.L_48:
        /*02e8*/ 	.byte	0x03, 0x38
        /*02ea*/ 	.short	0x0008


	//----- nvinfo : EIATTR_EXIT_INSTR_OFFSETS
	.align		4
        /*02ec*/ 	.byte	0x04, 0x1c
        /*02ee*/ 	.short	(.L_50 - .L_49)


	//   ....[0]....
.L_49:
        /*02f0*/ 	.word	0x00003800


	//----- nvinfo : EIATTR_REQNTID
	.align		4
.L_50:
        /*02f4*/ 	.byte	0x04, 0x10
        /*02f6*/ 	.short	(.L_52 - .L_51)
.L_51:
        /*02f8*/ 	.word	0x00000080
        /*02fc*/ 	.word	0x00000001
        /*0300*/ 	.word	0x00000001


	//----- nvinfo : EIATTR_CRS_STACK_SIZE
	.align		4
.L_52:
        /*0304*/ 	.byte	0x04, 0x1e
        /*0306*/ 	.short	(.L_54 - .L_53)
.L_53:
        /*0308*/ 	.word	0x00000000


	//----- nvinfo : EIATTR_CBANK_PARAM_SIZE
	.align		4
.L_54:
        /*030c*/ 	.byte	0x03, 0x19
        /*030e*/ 	.short	0x0050


	//----- nvinfo : EIATTR_PARAM_CBANK
	.align		4
        /*0310*/ 	.byte	0x04, 0x0a
        /*0312*/ 	.short	(.L_56 - .L_55)
	.align		4
.L_55:
        /*0314*/ 	.word	index@(.nv.constant0.gluon_tcgen05)
        /*0318*/ 	.short	0x0380
        /*031a*/ 	.short	0x0050


	//----- nvinfo : EIATTR_SW_WAR
	.align		4
.L_56:
        /*031c*/ 	.byte	0x04, 0x36
        /*031e*/ 	.short	(.L_58 - .L_57)
.L_57:
        /*0320*/ 	.word	0x00000008
.L_58:


//--------------------- .nv.compat                --------------------------
	.section	.nv.compat,"",@"SHT_CUDA_COMPAT_INFO"
	.align	4
        /*0000*/ 	.byte	0x02, 0x02, 0x02, 0x00, 0x02, 0x05, 0x05, 0x00, 0x02, 0x03, 0x03, 0x00, 0x02, 0x06, 0x01, 0x00


//--------------------- .nv.callgraph             --------------------------
	.section	.nv.callgraph,"",@"SHT_CUDA_CALLGRAPH"
	.align	4
	.sectionentsize	8
	.align		4
        /*0000*/ 	.word	0x00000000
	.align		4
        /*0004*/ 	.word	0xffffffff
	.align		4
        /*0008*/ 	.word	0x00000000
	.align		4
        /*000c*/ 	.word	0xfffffffe
	.align		4
        /*0010*/ 	.word	0x00000000
	.align		4
        /*0014*/ 	.word	0xfffffffd
	.align		4
        /*0018*/ 	.word	0x00000000
	.align		4
        /*001c*/ 	.word	0xfffffffc


//--------------------- .text.gluon_tcgen05       --------------------------
	.section	.text.gluon_tcgen05,"ax",@progbits
	.align	128
        .global         gluon_tcgen05
        .type           gluon_tcgen05,@function
        .size           gluon_tcgen05,(.L_x_85 - gluon_tcgen05)
        .other          gluon_tcgen05,@"STO_CUDA_ENTRY STV_DEFAULT"
gluon_tcgen05:
.text.gluon_tcgen05:
[----:B------:R-:W1:Y:S01]  /*0000*/  LDC R1, c[0x0][0x37c] ;  /* 0x0000df00ff017b82 */ /* 0x000e620000000800 */
[----:B------:R-:W2:Y:S02]  /*0010*/  S2R R0, SR_TID.X ;  /* 0x0000000000007919 */ /* 0x000ea40000002100 */
[----:B--2---:R-:W-:-:S13]  /*0020*/  ISETP.GE.U32.AND P1, PT, R0, 0x20, PT ;  /* 0x000000200000780c */ /* 0x004fda0003f26070 */
[----:B------:R-:W-:Y:S05]  /*0030*/  @P1 BRA `(.L_x_0) ;  /* 0x0000000000b81947 */ /* 0x000fea0003800000 */
[----:B------:R-:W2:Y:S01]  /*0040*/  S2UR UR6, SR_CgaCtaId ;  /* 0x00000000000679c3 */ /* 0x000ea20000008800 */
[----:B------:R-:W-:Y:S01]  /*0050*/  NOP ;  /* 0x0000000000007918 */ /* 0x000fe20000000000 */
[----:B------:R-:W-:Y:S02]  /*0060*/  UMOV UR4, 0x40 ;  /* 0x0000004000047882 */ /* 0x000fe40000000000 */
[----:B--2---:R-:W-:-:S09]  /*0070*/  ULEA UR4, UR6, UR4, 0x18 ;  /* 0x0000000406047291 */ /* 0x004fd2000f8ec0ff */
[----:B------:R-:W2:Y:S01]  /*0080*/  LDS.U8 R2, [UR4] ;  /* 0x00000004ff027984 */ /* 0x000ea20008000000 */
[----:B------:R-:W-:Y:S02]  /*0090*/  UMOV UR4, 0x400 ;  /* 0x0000040000047882 */ /* 0x000fe40000000000 */
[----:B------:R-:W-:Y:S01]  /*00a0*/  ULEA UR4, UR6, UR4, 0x18 ;  /* 0x0000000406047291 */ /* 0x000fe2000f8ec0ff */
[----:B--2---:R-:W-:-:S13]  /*00b0*/  ISETP.NE.AND P0, PT, R2, RZ, PT ;  /* 0x000000ff0200720c */ /* 0x004fda0003f05270 */
[----:B------:R-:W-:Y:S05]  /*00c0*/  @P0 BRA `(.L_x_1) ;  /* 0x00000000007c0947 */ /* 0x000fea0003800000 */
[----:B------:R-:W-:-:S13]  /*00d0*/  ELECT P0, URZ, PT ;  /* 0x0000000000ff782f */ /* 0x000fda0003800000 */
[----:B------:R-:W-:Y:S05]  /*00e0*/  @!P0 BRA `(.L_x_2) ;  /* 0x0000000000848947 */ /* 0x000fea0003800000 */
[----:B------:R-:W-:Y:S01]  /*00f0*/  UMOV UR5, 0x8 ;  /* 0x0000000800057882 */ /* 0x000fe20000000000 */
[----:B------:R-:W-:Y:S02]  /*0100*/  IMAD.MOV.U32 R5, RZ, RZ, 0x1 ;  /* 0x00000001ff057424 */ /* 0x000fe400078e00ff */
[----:B------:R-:W-:Y:S02]  /*0110*/  IMAD.MOV.U32 R3, RZ, RZ, 0xff ;  /* 0x000000ffff037424 */ /* 0x000fe400078e00ff */
[----:B------:R-:W-:Y:S04]  /*0120*/  DEPBAR.LE SB2, 0x36 ;  /* 0x0000ad800000791a */ /* 0x000fe80000000000 */
[----:B------:R-:W2:Y:S02]  /*0130*/  UTCATOMSWS.FIND_AND_SET.ALIGN UP0, UR5, UR5 ;  /* 0x00000005000575e3 */ /* 0x000ea40008000800 */
[----:B--2---:R-:W-:-:S04]  /*0140*/  PLOP3.LUT P0, PT, PT, PT, UP0, 0x80, 0x8 ;  /* 0x000000000008781c */ /* 0x004fc80003f0f008 */
[----:B------:R-:W-:-:S04]  /*0150*/  SEL R2, RZ, 0xffffffff, !P0 ;  /* 0xffffffffff027807 */ /* 0x000fc80004000000 */
[----:B------:R-:W-:Y:S01]  /*0160*/  ISETP.NE.AND P0, PT, R2, RZ, PT ;  /* 0x000000ff0200720c */ /* 0x000fe20003f05270 */
[----:B------:R-:W-:-:S12]  /*0170*/  IMAD.U32 R2, RZ, RZ, UR5 ;  /* 0x00000005ff027e24 */ /* 0x000fd8000f8e00ff */
[----:B------:R-:W-:Y:S05]  /*0180*/  @P0 BRA `(.L_x_3) ;  /* 0x0000000000240947 */ /* 0x000fea0003800000 */
.L_x_4:
[----:B------:R-:W-:Y:S05]  /*0190*/  NANOSLEEP 0x64 ;  /* 0x000000640000795d */ /* 0x000fea0003800000 */
[----:B------:R-:W-:-:S05]  /*01a0*/  UMOV UR5, 0x8 ;  /* 0x0000000800057882 */ /* 0x000fca0000000000 */
[----:B------:R-:W-:Y:S04]  /*01b0*/  DEPBAR.LE SB2, 0x36 ;  /* 0x0000ad800000791a */ /* 0x000fe80000000000 */
[----:B------:R-:W2:Y:S02]  /*01c0*/  UTCATOMSWS.FIND_AND_SET.ALIGN UP0, UR5, UR5 ;  /* 0x00000005000575e3 */ /* 0x000ea40008000800 */
[----:B--2---:R-:W-:-:S04]  /*01d0*/  PLOP3.LUT P0, PT, PT, PT, UP0, 0x80, 0x8 ;  /* 0x000000000008781c */ /* 0x004fc80003f0f008 */
[----:B------:R-:W-:-:S04]  /*01e0*/  SEL R2, RZ, 0xffffffff, !P0 ;  /* 0xffffffffff027807 */ /* 0x000fc80004000000 */
[----:B------:R-:W-:Y:S01]  /*01f0*/  ISETP.NE.AND P0, PT, R2, RZ, PT ;  /* 0x000000ff0200720c */ /* 0x000fe20003f05270 */
[----:B------:R-:W-:-:S12]  /*0200*/  IMAD.U32 R2, RZ, RZ, UR5 ;  /* 0x00000005ff027e24 */ /* 0x000fd8000f8e00ff */
[----:B------:R-:W-:Y:S05]  /*0210*/  @!P0 BRA `(.L_x_4) ;  /* 0xfffffffc00dc8947 */ /* 0x000fea000383ffff */
.L_x_3:
[C---:B------:R-:W-:Y:S01]  /*0220*/  VIADD R4, R2.reuse, 0x10 ;  /* 0x0000001002047836 */ /* 0x040fe20000000000 */
[----:B------:R-:W-:Y:S01]  /*0230*/  UMOV UR5, 0x50 ;  /* 0x0000005000057882 */ /* 0x000fe20000000000 */
[----:B------:R-:W-:Y:S01]  /*0240*/  SHF.L.U32 R3, R3, R2, RZ ;  /* 0x0000000203037219 */ /* 0x000fe200000006ff */
[----:B------:R-:W-:Y:S01]  /*0250*/  ULEA UR5, UR6, UR5, 0x18 ;  /* 0x0000000506057291 */ /* 0x000fe2000f8ec0ff */
[----:B------:R-:W-:Y:S01]  /*0260*/  IMAD.SHL.U32 R2, R2, 0x20, RZ ;  /* 0x0000002002027824 */ /* 0x000fe200078e00ff */
[----:B------:R-:W-:-:S04]  /*0270*/  SHF.L.U32 R4, R5, R4, RZ ;  /* 0x0000000405047219 */ /* 0x000fc800000006ff */
[----:B------:R-:W-:-:S05]  /*0280*/  LOP3.LUT R3, R4, R3, RZ, 0xfc, !PT ;  /* 0x0000000304037212 */ /* 0x000fca00078efcff */
[----:B------:R2:W-:Y:S04]  /*0290*/  ATOMS.OR RZ, [UR5], R3 ;  /* 0x00000003ffff798c */ /* 0x0005e8000b000005 */
[----:B------:R2:W-:Y:S01]  /*02a0*/  STS [UR4], R2 ;  /* 0x00000002ff007988 */ /* 0x0005e20008000804 */
[----:B------:R-:W-:Y:S05]  /*02b0*/  BRA `(.L_x_2) ;  /* 0x0000000000107947 */ /* 0x000fea0003800000 */
.L_x_1:
[----:B------:R-:W-:Y:S01]  /*02c0*/  IMAD.MOV.U32 R3, RZ, RZ, -0x1 ;  /* 0xffffffffff037424 */ /* 0x000fe200078e00ff */
[----:B------:R-:W-:-:S04]  /*02d0*/  MOV R2, 0x300 ;  /* 0x0000030000027802 */ /* 0x000fc80000000f00 */
[----:B------:R2:W-:Y:S03]  /*02e0*/  STS [UR4], R3 ;  /* 0x00000003ff007988 */ /* 0x0005e60008000804 */
[----:B-12---:R-:W-:Y:S05]  /*02f0*/  CALL.REL.NOINC `($__internal_1_$__cuda_sm10x_tcgen05_guardrail_trap_phase_invalid_during_alloc) ;  /* 0x0000003400807944 */ /* 0x006fea0003c00000 */
.L_x_2:
[----:B------:R-:W-:Y:S05]  /*0300*/  WARPSYNC.ALL ;  /* 0x0000000000007948 */ /* 0x000fea0003800000 */
[----:B------:R-:W-:Y:S01]  /*0310*/  NOP ;  /* 0x0000000000007918 */ /* 0x000fe20000000000 */
.L_x_0:
[----:B------:R-:W3:Y:S08]  /*0320*/  S2UR UR4, SR_CgaCtaId ;  /* 0x00000000000479c3 */ /* 0x000ef00000008800 */
[----:B------:R-:W-:Y:S01]  /*0330*/  BAR.SYNC.DEFER_BLOCKING 0x0 ;  /* 0x0000000000007b1d */ /* 0x000fe20000010000 */
[----:B------:R-:W-:-:S05]  /*0340*/  LOP3.LUT R10, R0, 0x7f, RZ, 0xc0, !PT ;  /* 0x0000007f000a7812 */ /* 0x000fca00078ec0ff */
[----:B------:R-:W-:Y:S02]  /*0350*/  UMOV UR10, 0x400 ;  /* 0x00000400000a7882 */ /* 0x000fe40000000000 */
[----:B------:R-:W4:Y:S08]  /*0360*/  LDC R4, c[0x0][0x398] ;  /* 0x0000e600ff047b82 */ /* 0x000f300000000800 */
[----:B------:R-:W5:Y:S01]  /*0370*/  LDC R13, c[0x0][0x3a0] ;  /* 0x0000e800ff0d7b82 */ /* 0x000f620000000800 */
[----:B---3--:R-:W-:-:S07]  /*0380*/  ULEA UR10, UR4, UR10, 0x18 ;  /* 0x0000000a040a7291 */ /* 0x008fce000f8ec0ff */
[----:B------:R-:W3:Y:S02]  /*0390*/  S2UR UR15, SR_CTAID.Y ;  /* 0x00000000000f79c3 */ /* 0x000ee40000002600 */
[----:B--2---:R-:W2:Y:S06]  /*03a0*/  LDS R3, [UR10] ;  /* 0x0000000aff037984 */ /* 0x004eac0008000800 */
[----:B------:R-:W-:Y:S06]  /*03b0*/  BAR.SYNC.DEFER_BLOCKING 0x0 ;  /* 0x0000000000007b1d */ /* 0x000fec0000010000 */
[----:B------:R-:W-:Y:S05]  /*03c0*/  @P1 BRA `(.L_x_5) ;  /* 0x0000000000181947 */ /* 0x000fea0003800000 */
[----:B------:R-:W-:Y:S01]  /*03d0*/  ELECT P0, URZ, PT ;  /* 0x0000000000ff782f */ /* 0x000fe20003800000 */
[----:B------:R-:W-:Y:S01]  /*03e0*/  IMAD.MOV.U32 R2, RZ, RZ, 0x1 ;  /* 0x00000001ff027424 */ /* 0x000fe200078e00ff */
[----:B------:R-:W-:Y:S01]  /*03f0*/  UMOV UR5, 0x40 ;  /* 0x0000004000057882 */ /* 0x000fe20000000000 */
[----:B------:R-:W-:Y:S01]  /*0400*/  UVIRTCOUNT.DEALLOC.SMPOOL 0x80 ;  /* 0x000000800000784c */ /* 0x000fe20000000000 */
[----:B------:R-:W-:-:S09]  /*0410*/  ULEA UR5, UR4, UR5, 0x18 ;  /* 0x0000000504057291 */ /* 0x000fd2000f8ec0ff */
[----:B------:R5:W-:Y:S03]  /*0420*/  @P0 STS.U8 [UR5], R2 ;  /* 0x00000002ff000988 */ /* 0x000be60008000005 */
.L_x_5:
[----:B------:R-:W5:Y:S01]  /*0430*/  S2UR UR4, SR_CTAID.Z ;  /* 0x00000000000479c3 */ /* 0x000f620000002700 */
[----:B------:R-:W4:Y:S01]  /*0440*/  LDCU UR5, c[0x0][0x370] ;  /* 0x00006e00ff0577ac */ /* 0x000f220008000800 */
[----:B------:R-:W-:Y:S01]  /*0450*/  ISETP.GE.U32.AND P0, PT, R10, 0x20, PT ;  /* 0x000000200a00780c */ /* 0x000fe20003f06070 */
[----:B----4-:R-:W-:Y:S01]  /*0460*/  VIADD R4, R4, 0xffffffff ;  /* 0xffffffff04047836 */ /* 0x010fe20000000000 */
[C---:B------:R-:W-:Y:S01]  /*0470*/  ISETP.NE.U32.AND P2, PT, R10.reuse, RZ, PT ;  /* 0x000000ff0a00720c */ /* 0x040fe20003f45070 */
[----:B------:R-:W5:Y:S01]  /*0480*/  LDCU UR6, c[0x0][0x374] ;  /* 0x00006e80ff0677ac */ /* 0x000f620008000800 */
[----:B------:R-:W-:Y:S01]  /*0490*/  LEA R11, R10, UR10, 0x2 ;  /* 0x0000000a0a0b7c11 */ /* 0x000fe2000f8e10ff */
[----:B-----5:R-:W-:Y:S01]  /*04a0*/  VIADD R12, R13, 0xffffffff ;  /* 0xffffffff0d0c7836 */ /* 0x020fe20000000000 */
[----:B------:R-:W4:Y:S01]  /*04b0*/  S2UR UR16, SR_CTAID.X ;  /* 0x00000000001079c3 */ /* 0x000f220000002500 */
[----:B------:R-:W5:Y:S01]  /*04c0*/  LDCU.64 UR12, c[0x0][0x3c0] ;  /* 0x00007800ff0c77ac */ /* 0x000f620008000a00 */
[----:B--2---:R-:W-:Y:S01]  /*04d0*/  R2UR UR11, R3 ;  /* 0x00000000030b72ca */ /* 0x004fe200000e0000 */
[----:B------:R-:W-:Y:S04]  /*04e0*/  BSSY.RECONVERGENT B0, `(.L_x_6) ;  /* 0x0000011000007945 */ /* 0x000fe80003800200 */
[----:B------:R2:W-:Y:S01]  /*04f0*/  @!P0 STS [R11], RZ ;  /* 0x000000ff0b008388 */ /* 0x0005e20000000800 */
[----:B------:R-:W-:-:S03]  /*0500*/  NOP ;  /* 0x0000000000007918 */ /* 0x000fc60000000000 */
[----:B------:R2:W-:Y:S01]  /*0510*/  @!P2 STS [UR10+0x24], R4 ;  /* 0x00002404ff00a988 */ /* 0x0005e2000800080a */
[----:B---3--:R-:W-:-:S03]  /*0520*/  UIMAD UR4, UR4, UR6, UR15 ;  /* 0x00000006040472a4 */ /* 0x008fc6000f8e020f */
[----:B------:R2:W-:Y:S01]  /*0530*/  @!P2 STS [UR10+0x20], R12 ;  /* 0x0000200cff00a988 */ /* 0x0005e2000800080a */
[----:B----4-:R-:W-:-:S04]  /*0540*/  UIMAD UR4, UR4, UR5, UR16 ;  /* 0x00000005040472a4 */ /* 0x010fc8000f8e0210 */
[----:B------:R-:W-:-:S04]  /*0550*/  UIMAD UR4, UR4, 0x180, URZ ;  /* 0x00000180040478a4 */ /* 0x000fc8000f8e02ff */
[----:B-----5:R-:W-:-:S04]  /*0560*/  UIADD3 UR8, UP0, UPT, UR4, UR12, URZ ;  /* 0x0000000c04087290 */ /* 0x020fc8000ff1e0ff */
[----:B------:R-:W-:Y:S01]  /*0570*/  ULEA.HI.X.SX32 UR9, UR4, UR13, 0x1, UP0 ;  /* 0x0000000d04097291 */ /* 0x000fe200080f0eff */
[----:B--2---:R-:W-:Y:S11]  /*0580*/  @P2 BRA `(.L_x_7) ;  /* 0x0000000000182947 */ /* 0x004ff60003800000 */
[----:B------:R-:W2:Y:S01]  /*0590*/  LDS R2, [UR10+0x8] ;  /* 0x0000080aff027984 */ /* 0x000ea20008000800 */
[----:B------:R-:W3:Y:S01]  /*05a0*/  LDC.64 R6, c[0x0][0x380] ;  /* 0x0000e000ff067b82 */ /* 0x000ee20000000a00 */
[----:B------:R-:W-:Y:S02]  /*05b0*/  IMAD.MOV.U32 R3, RZ, RZ, 0x70 ;  /* 0x00000070ff037424 */ /* 0x000fe400078e00ff */
[----:B---3--:R3:W-:Y:S03]  /*05c0*/  STS.64 [UR10], R6 ;  /* 0x00000006ff007988 */ /* 0x0087e60008000a0a */
[----:B--2---:R-:W-:-:S05]  /*05d0*/  LOP3.LUT R2, R2, 0x10, R3, 0xd8, !PT ;  /* 0x0000001002027812 */ /* 0x004fca00078ed803 */
[----:B------:R3:W-:Y:S02]  /*05e0*/  STS [UR10+0x8], R2 ;  /* 0x00000802ff007988 */ /* 0x0007e4000800080a */
.L_x_7:
[----:B------:R-:W-:Y:S05]  /*05f0*/  BSYNC.RECONVERGENT B0 ;  /* 0x0000000000007941 */ /* 0x000fea0003800200 */
.L_x_6:
[----:B------:R-:W-:Y:S04]  /*0600*/  BSSY.RECONVERGENT B0, `(.L_x_8) ;  /* 0x000000a000007945 */ /* 0x000fe80003800200 */
[----:B------:R-:W-:Y:S05]  /*0610*/  @P2 BRA `(.L_x_9) ;  /* 0x0000000000202947 */ /* 0x000fea0003800000 */
[----:B---3--:R-:W2:Y:S01]  /*0620*/  LDS R2, [UR10+0x34] ;  /* 0x0000340aff027984 */ /* 0x008ea20008000800 */
[----:B------:R-:W-:Y:S02]  /*0630*/  IMAD.MOV.U32 R3, RZ, RZ, 0x3f000000 ;  /* 0x3f000000ff037424 */ /* 0x000fe400078e00ff */
[----:B------:R-:W-:Y:S01]  /*0640*/  @!P2 IMAD.MOV.U32 R5, RZ, RZ, 0x7f ;  /* 0x0000007fff05a424 */ /* 0x000fe200078e00ff */
[----:B------:R-:W3:Y:S02]  /*0650*/  @!P2 LDS R6, [UR10+0x38] ;  /* 0x0000380aff06a984 */ /* 0x000ee40008000800 */
[----:B--2---:R-:W-:Y:S02]  /*0660*/  LOP3.LUT R2, R2, 0xff000000, R3, 0xb8, !PT ;  /* 0xff00000002027812 */ /* 0x004fe400078eb803 */
[----:B---3--:R-:W-:-:S03]  /*0670*/  @!P2 LOP3.LUT R3, R6, 0xff, R5, 0xb8, !PT ;  /* 0x000000ff0603a812 */ /* 0x008fc600078eb805 */
[----:B------:R2:W-:Y:S04]  /*0680*/  STS [UR10+0x34], R2 ;  /* 0x00003402ff007988 */ /* 0x0005e8000800080a */
[----:B------:R2:W-:Y:S02]  /*0690*/  @!P2 STS [UR10+0x38], R3 ;  /* 0x00003803ff00a988 */ /* 0x0005e4000800080a */
.L_x_9:
[----:B------:R-:W-:Y:S05]  /*06a0*/  BSYNC.RECONVERGENT B0 ;  /* 0x0000000000007941 */ /* 0x000fea0003800200 */
.L_x_8:
[----:B------:R-:W-:Y:S04]  /*06b0*/  BSSY.RECONVERGENT B0, `(.L_x_10) ;  /* 0x000000e000007945 */ /* 0x000fe80003800200 */
[----:B------:R-:W-:Y:S05]  /*06c0*/  @P2 BRA `(.L_x_11) ;  /* 0x0000000000302947 */ /* 0x000fea0003800000 */
[----:B--2---:R-:W2:Y:S01]  /*06d0*/  LDS R3, [UR10+0x34] ;  /* 0x0000340aff037984 */ /* 0x004ea20008000800 */
[----:B------:R-:W4:Y:S03]  /*06e0*/  LDC.64 R8, c[0x0][0x3a8] ;  /* 0x0000ea00ff087b82 */ /* 0x000f260000000a00 */
[----:B---3--:R-:W3:Y:S01]  /*06f0*/  LDS R2, [UR10+0x1c] ;  /* 0x00001c0aff027984 */ /* 0x008ee20008000800 */
[C---:B----4-:R-:W-:Y:S01]  /*0700*/  SHF.L.U64.HI R6, R8.reuse, 0x1, R9 ;  /* 0x0000000108067819 */ /* 0x050fe20000010209 */
[----:B------:R-:W-:-:S03]  /*0710*/  IMAD.SHL.U32 R5, R8, 0x2, RZ ;  /* 0x0000000208057824 */ /* 0x000fc600078e00ff */
[--C-:B------:R-:W-:Y:S02]  /*0720*/  SHF.R.U32.HI R7, RZ, 0x4, R6.reuse ;  /* 0x00000004ff077819 */ /* 0x100fe40000011606 */
[----:B------:R-:W-:-:S05]  /*0730*/  SHF.R.U64 R5, R5, 0x4, R6 ;  /* 0x0000000405057819 */ /* 0x000fca0000001206 */
[----:B------:R4:W-:Y:S01]  /*0740*/  STS [UR10+0xc], R5 ;  /* 0x00000c05ff007988 */ /* 0x0009e2000800080a */
[----:B--2---:R-:W-:Y:S02]  /*0750*/  LOP3.LUT R3, R3, 0x7, RZ, 0xb8, !PT ;  /* 0x0000000703037812 */ /* 0x004fe400078eb8ff */
[----:B---3--:R-:W-:-:S03]  /*0760*/  LOP3.LUT R2, R2, 0xf, R7, 0xb8, !PT ;  /* 0x0000000f02027812 */ /* 0x008fc600078eb807 */
[----:B------:R4:W-:Y:S04]  /*0770*/  STS [UR10+0x34], R3 ;  /* 0x00003403ff007988 */ /* 0x0009e8000800080a */
[----:B------:R4:W-:Y:S02]  /*0780*/  STS [UR10+0x1c], R2 ;  /* 0x00001c02ff007988 */ /* 0x0009e4000800080a */
.L_x_11:
[----:B------:R-:W-:Y:S05]  /*0790*/  BSYNC.RECONVERGENT B0 ;  /* 0x0000000000007941 */ /* 0x000fea0003800200 */
.L_x_10:
[----:B------:R-:W-:Y:S04]  /*07a0*/  BSSY.RECONVERGENT B1, `(.L_x_12) ;  /* 0x000001a000017945 */ /* 0x000fe80003800200 */
[----:B------:R-:W-:Y:S04]  /*07b0*/  BSSY.RELIABLE B0, `(.L_x_13) ;  /* 0x0000015000007945 */ /* 0x000fe80003800100 */
[----:B------:R-:W-:Y:S05]  /*07c0*/  @P2 BRA `(.L_x_14) ;  /* 0x0000000000202947 */ /* 0x000fea0003800000 */
[----:B--234-:R-:W2:Y:S02]  /*07d0*/  LDS R2, [UR10+0x34] ;  /* 0x0000340aff027984 */ /* 0x01cea40008000800 */
[----:B--2---:R-:W-:-:S05]  /*07e0*/  LOP3.LUT R2, R2, 0x38, RZ, 0xb8, !PT ;  /* 0x0000003802027812 */ /* 0x004fca00078eb8ff */
[----:B------:R2:W-:Y:S01]  /*07f0*/  STS [UR10+0x34], R2 ;  /* 0x00003402ff007988 */ /* 0x0005e2000800080a */
[----:B------:R-:W-:Y:S05]  /*0800*/  @P2 BRA `(.L_x_15) ;  /* 0x0000000000202947 */ /* 0x000fea0003800000 */
[----:B--2---:R-:W2:Y:S01]  /*0810*/  LDS R2, [UR10+0x8] ;  /* 0x0000080aff027984 */ /* 0x004ea20008000800 */
[----:B------:R-:W-:-:S05]  /*0820*/  IMAD.MOV.U32 R3, RZ, RZ, 0x780 ;  /* 0x00000780ff037424 */ /* 0x000fca00078e00ff */
[----:B--2---:R-:W-:-:S05]  /*0830*/  LOP3.LUT R2, R2, 0x500, R3, 0xd8, !PT ;  /* 0x0000050002027812 */ /* 0x004fca00078ed803 */
[----:B------:R5:W-:Y:S02]  /*0840*/  STS [UR10+0x8], R2 ;  /* 0x00000802ff007988 */ /* 0x000be4000800080a */
.L_x_14:
[----:B------:R-:W-:Y:S05]  /*0850*/  @P2 BRA `(.L_x_16) ;  /* 0x0000000000282947 */ /* 0x000fea0003800000 */
[----:B--2345:R-:W2:Y:S02]  /*0860*/  LDS R2, [UR10+0x8] ;  /* 0x0000080aff027984 */ /* 0x03cea40008000800 */
[----:B--2---:R-:W-:-:S05]  /*0870*/  LOP3.LUT R2, R2, 0x1800, RZ, 0xb8, !PT ;  /* 0x0000180002027812 */ /* 0x004fca00078eb8ff */
[----:B------:R3:W-:Y:S02]  /*0880*/  STS [UR10+0x8], R2 ;  /* 0x00000802ff007988 */ /* 0x0007e4000800080a */
.L_x_15:
[----:B------:R-:W-:Y:S05]  /*0890*/  @P2 BREAK.RELIABLE B0 ;  /* 0x0000000000002942 */ /* 0x000fea0003800100 */
[----:B------:R-:W-:Y:S05]  /*08a0*/  @P2 BRA `(.L_x_17) ;  /* 0x0000000000242947 */ /* 0x000fea0003800000 */
[----:B------:R-:W4:Y:S01]  /*08b0*/  LDS R3, [UR10+0x8] ;  /* 0x0000080aff037984 */ /* 0x000f220008000800 */
[----:B--23--:R-:W-:-:S05]  /*08c0*/  IMAD.MOV.U32 R2, RZ, RZ, 0x6000 ;  /* 0x00006000ff027424 */ /* 0x00cfca00078e00ff */
[----:B----4-:R-:W-:-:S04]  /*08d0*/  LOP3.LUT R2, R3, 0x6000, R2, 0xd8, !PT ;  /* 0x0000600003027812 */ /* 0x010fc800078ed802 */
[----:B------:R-:W-:-:S05]  /*08e0*/  LOP3.LUT R2, R2, 0x400000, RZ, 0xb8, !PT ;  /* 0x0040000002027812 */ /* 0x000fca00078eb8ff */
[----:B------:R2:W-:Y:S02]  /*08f0*/  STS [UR10+0x8], R2 ;  /* 0x00000802ff007988 */ /* 0x0005e4000800080a */
.L_x_16:
[----:B------:R-:W-:Y:S05]  /*0900*/  BSYNC.RELIABLE B0 ;  /* 0x0000000000007941 */ /* 0x000fea0003800100 */
.L_x_13:
[----:B--2345:R-:W2:Y:S02]  /*0910*/  @!P2 LDS R2, [UR10+0x8] ;  /* 0x0000080aff02a984 */ /* 0x03cea40008000800 */
[----:B--2---:R-:W-:-:S05]  /*0920*/  @!P2 LOP3.LUT R2, R2, 0x8000, RZ, 0xb8, !PT ;  /* 0x000080000202a812 */ /* 0x004fca00078eb8ff */
[----:B------:R4:W-:Y:S02]  /*0930*/  @!P2 STS [UR10+0x8], R2 ;  /* 0x00000802ff00a988 */ /* 0x0009e4000800080a */
.L_x_17:
[----:B------:R-:W-:Y:S05]  /*0940*/  BSYNC.RECONVERGENT B1 ;  /* 0x0000000000017941 */ /* 0x000fea0003800200 */
.L_x_12:
[----:B------:R-:W-:Y:S05]  /*0950*/  WARPSYNC.ALL ;  /* 0x0000000000007948 */ /* 0x000fea0003800000 */
[----:B------:R-:W-:Y:S01]  /*0960*/  NOP ;  /* 0x0000000000007918 */ /* 0x000fe20000000000 */
[----:B------:R-:W5:Y:S02]  /*0970*/  LDC R5, c[0x0][0x39c] ;  /* 0x0000e700ff057b82 */ /* 0x000f640000000800 */
[----:B-----5:R-:W-:Y:S01]  /*0980*/  VIADD R5, R5, 0xffffffff ;  /* 0xffffffff05057836 */ /* 0x020fe20000000000 */
[----:B------:R-:W-:Y:S06]  /*0990*/  @P0 BRA `(.L_x_18) ;  /* 0x0000000000300947 */ /* 0x000fec0003800000 */
[----:B--234-:R-:W2:Y:S01]  /*09a0*/  S2R R2, SR_LANEID ;  /* 0x0000000000027919 */ /* 0x01cea20000000000 */
[----:B------:R-:W-:Y:S05]  /*09b0*/  WARPSYNC.ALL ;  /* 0x0000000000007948 */ /* 0x000fea0003800000 */
[----:B------:R-:W-:Y:S01]  /*09c0*/  NOP ;  /* 0x0000000000007918 */ /* 0x000fe20000000000 */
[----:B--2---:R-:W-:-:S05]  /*09d0*/  IMAD.SHL.U32 R6, R2, 0x4, RZ ;  /* 0x0000000402067824 */ /* 0x004fca00078e00ff */
[----:B------:R-:W2:Y:S01]  /*09e0*/  LDS R7, [R6+UR10] ;  /* 0x0000000a06077984 */ /* 0x000ea20008000800 */
[----:B------:R-:W-:-:S05]  /*09f0*/  IADD3 R2, P3, PT, R6, UR8, RZ ;  /* 0x0000000806027c10 */ /* 0x000fca000ff7e0ff */
[----:B------:R-:W-:-:S05]  /*0a00*/  IMAD.X R3, RZ, RZ, UR9, P3 ;  /* 0x00000009ff037e24 */ /* 0x000fca00098e06ff */
[----:B--2---:R5:W2:Y:S01]  /*0a10*/  ATOMG.E.EXCH.STRONG.GPU PT, RZ, [R2], R7 ;  /* 0x0000000702ff73a8 */ /* 0x004aa200041ee100 */
[----:B------:R-:W-:-:S04]  /*0a20*/  DEPBAR {5,4,3,2,1,0} ;  /* 0x0000003f0000791a */ /* 0x000fc80000000000 */
[----:B------:R-:W3:Y:S02]  /*0a30*/  CCTL.E.C.LDCU.IV.DEEP [UR8] ;  /* 0x0000000008007540 */ /* 0x000ee40009c08000 */
[----:B---3--:R5:W-:Y:S01]  /*0a40*/  UTMACCTL.IV [UR8] ;  /* 0x00000000080079b9 */ /* 0x008be20008000000 */
[----:B------:R-:W-:Y:S01]  /*0a50*/  NOP ;  /* 0x0000000000007918 */ /* 0x000fe20000000000 */
.L_x_18:
[----:B------:R-:W-:Y:S05]  /*0a60*/  @P0 BRA `(.L_x_19) ;  /* 0x00000000000c0947 */ /* 0x000fea0003800000 */
[----:B------:R0:W-:Y:S01]  /*0a70*/  UTMACMDFLUSH ;  /* 0x00000000000079b7 */ /* 0x0001e20000000000 */
[----:B------:R-:W-:Y:S05]  /*0a80*/  @P0 BRA `(.L_x_19) ;  /* 0x0000000000040947 */ /* 0x000fea0003800000 */
[----:B------:R-:W-:-:S04]  /*0a90*/  DEPBAR.LE SB0, 0x0 ;  /* 0x000080000000791a */ /* 0x000fc80000000000 */
.L_x_19:
[----:B------:R-:W-:Y:S05]  /*0aa0*/  WARPSYNC.ALL ;  /* 0x0000000000007948 */ /* 0x000fea0003800000 */
[----:B------:R-:W-:Y:S01]  /*0ab0*/  NOP ;  /* 0x0000000000007918 */ /* 0x000fe20000000000 */
[----:B--2---:R-:W-:Y:S06]  /*0ac0*/  BAR.SYNC.DEFER_BLOCKING 0x0 ;  /* 0x0000000000007b1d */ /* 0x004fec0000010000 */
[----:B------:R-:W-:Y:S02]  /*0ad0*/  BSSY.RECONVERGENT B1, `(.L_x_20) ;  /* 0x000000b000017945 */ /* 0x000fe40003800200 */
[----:B------:R-:W-:Y:S06]  /*0ae0*/  BAR.SYNC.DEFER_BLOCKING 0x0 ;  /* 0x0000000000007b1d */ /* 0x000fec0000010000 */
[----:B------:R2:W-:Y:S01]  /*0af0*/  @!P0 STS [R11], RZ ;  /* 0x000000ff0b008388 */ /* 0x0005e20000000800 */
[----:B------:R-:W-:Y:S01]  /*0b00*/  NOP ;  /* 0x0000000000007918 */ /* 0x000fe20000000000 */
[----:B------:R-:W-:Y:S05]  /*0b10*/  @P2 BRA `(.L_x_21) ;  /* 0x0000000000182947 */ /* 0x000fea0003800000 */
[----:B---345:R-:W3:Y:S01]  /*0b20*/  LDS R2, [UR10+0x8] ;  /* 0x0000080aff027984 */ /* 0x038ee20008000800 */
[----:B------:R-:W4:Y:S01]  /*0b30*/  LDC.64 R6, c[0x0][0x388] ;  /* 0x0000e200ff067b82 */ /* 0x000f220000000a00 */
[----:B------:R-:W-:Y:S02]  /*0b40*/  IMAD.MOV.U32 R3, RZ, RZ, 0x70 ;  /* 0x00000070ff037424 */ /* 0x000fe400078e00ff */
[----:B----4-:R4:W-:Y:S03]  /*0b50*/  STS.64 [UR10], R6 ;  /* 0x00000006ff007988 */ /* 0x0109e60008000a0a */
[----:B---3--:R-:W-:-:S05]  /*0b60*/  LOP3.LUT R2, R2, 0x10, R3, 0xd8, !PT ;  /* 0x0000001002027812 */ /* 0x008fca00078ed803 */
[----:B------:R4:W-:Y:S02]  /*0b70*/  STS [UR10+0x8], R2 ;  /* 0x00000802ff007988 */ /* 0x0009e4000800080a */
.L_x_21:
[----:B-----5:R-:W-:Y:S05]  /*0b80*/  BSYNC.RECONVERGENT B1 ;  /* 0x0000000000017941 */ /* 0x020fea0003800200 */
.L_x_20:
[----:B------:R-:W-:Y:S04]  /*0b90*/  BSSY.RECONVERGENT B1, `(.L_x_22) ;  /* 0x000000a000017945 */ /* 0x000fe80003800200 */
[----:B------:R-:W-:Y:S05]  /*0ba0*/  @P2 BRA `(.L_x_23) ;  /* 0x0000000000202947 */ /* 0x000fea0003800000 */
[----:B---34-:R-:W3:Y:S01]  /*0bb0*/  LDS R2, [UR10+0x34] ;  /* 0x0000340aff027984 */ /* 0x018ee20008000800 */
[----:B------:R-:W-:Y:S02]  /*0bc0*/  IMAD.MOV.U32 R7, RZ, RZ, 0x3f000000 ;  /* 0x3f000000ff077424 */ /* 0x000fe400078e00ff */
[----:B------:R-:W-:Y:S01]  /*0bd0*/  @!P2 IMAD.MOV.U32 R6, RZ, RZ, 0x7f ;  /* 0x0000007fff06a424 */ /* 0x000fe200078e00ff */
[----:B------:R-:W4:Y:S02]  /*0be0*/  @!P2 LDS R3, [UR10+0x38] ;  /* 0x0000380aff03a984 */ /* 0x000f240008000800 */
[----:B---3--:R-:W-:Y:S02]  /*0bf0*/  LOP3.LUT R2, R2, 0xff000000, R7, 0xb8, !PT ;  /* 0xff00000002027812 */ /* 0x008fe400078eb807 */
[----:B----4-:R-:W-:-:S03]  /*0c00*/  @!P2 LOP3.LUT R3, R3, 0xff, R6, 0xb8, !PT ;  /* 0x000000ff0303a812 */ /* 0x010fc600078eb806 */
[----:B------:R5:W-:Y:S04]  /*0c10*/  STS [UR10+0x34], R2 ;  /* 0x00003402ff007988 */ /* 0x000be8000800080a */
[----:B------:R5:W-:Y:S02]  /*0c20*/  @!P2 STS [UR10+0x38], R3 ;  /* 0x00003803ff00a988 */ /* 0x000be4000800080a */
.L_x_23:
[----:B------:R-:W-:Y:S05]  /*0c30*/  BSYNC.RECONVERGENT B1 ;  /* 0x0000000000017941 */ /* 0x000fea0003800200 */
.L_x_22:
[----:B------:R-:W-:Y:S04]  /*0c40*/  BSSY.RECONVERGENT B1, `(.L_x_24) ;  /* 0x0000004000017945 */ /* 0x000fe80003800200 */
[----:B------:R-:W-:Y:S05]  /*0c50*/  @P2 BRA `(.L_x_25) ;  /* 0x0000000000082947 */ /* 0x000fea0003800000 */
[----:B------:R2:W-:Y:S04]  /*0c60*/  STS [UR10+0x24], R12 ;  /* 0x0000240cff007988 */ /* 0x0005e8000800080a */
[----:B------:R2:W-:Y:S02]  /*0c70*/  STS [UR10+0x20], R5 ;  /* 0x00002005ff007988 */ /* 0x0005e4000800080a */
.L_x_25:
[----:B------:R-:W-:Y:S05]  /*0c80*/  BSYNC.RECONVERGENT B1 ;  /* 0x0000000000017941 */ /* 0x000fea0003800200 */
.L_x_24:
[----:B------:R-:W-:Y:S04]  /*0c90*/  BSSY.RECONVERGENT B1, `(.L_x_26) ;  /* 0x000000e000017945 */ /* 0x000fe80003800200 */
[----:B------:R-:W-:Y:S05]  /*0ca0*/  @P2 BRA `(.L_x_27) ;  /* 0x0000000000302947 */ /* 0x000fea0003800000 */
[----:B-----5:R-:W5:Y:S01]  /*0cb0*/  LDS R3, [UR10+0x34] ;  /* 0x0000340aff037984 */ /* 0x020f620008000800 */
[----:B----4-:R-:W4:Y:S03]  /*0cc0*/  LDC.64 R6, c[0x0][0x3b0] ;  /* 0x0000ec00ff067b82 */ /* 0x010f260000000a00 */
[----:B---3--:R-:W3:Y:S01]  /*0cd0*/  LDS R2, [UR10+0x1c] ;  /* 0x00001c0aff027984 */ /* 0x008ee20008000800 */
[C---:B----4-:R-:W-:Y:S01]  /*0ce0*/  SHF.L.U64.HI R7, R6.reuse, 0x1, R7 ;  /* 0x0000000106077819 */ /* 0x050fe20000010207 */
[----:B------:R-:W-:-:S03]  /*0cf0*/  IMAD.SHL.U32 R6, R6, 0x2, RZ ;  /* 0x0000000206067824 */ /* 0x000fc600078e00ff */
[--C-:B------:R-:W-:Y:S02]  /*0d00*/  SHF.R.U32.HI R9, RZ, 0x4, R7.reuse ;  /* 0x00000004ff097819 */ /* 0x100fe40000011607 */
[----:B------:R-:W-:-:S05]  /*0d10*/  SHF.R.U64 R6, R6, 0x4, R7 ;  /* 0x0000000406067819 */ /* 0x000fca0000001207 */
[----:B------:R4:W-:Y:S01]  /*0d20*/  STS [UR10+0xc], R6 ;  /* 0x00000c06ff007988 */ /* 0x0009e2000800080a */
[----:B-----5:R-:W-:Y:S02]  /*0d30*/  LOP3.LUT R3, R3, 0x7, RZ, 0xb8, !PT ;  /* 0x0000000703037812 */ /* 0x020fe400078eb8ff */
[----:B---3--:R-:W-:-:S03]  /*0d40*/  LOP3.LUT R2, R2, 0xf, R9, 0xb8, !PT ;  /* 0x0000000f02027812 */ /* 0x008fc600078eb809 */
[----:B------:R4:W-:Y:S04]  /*0d50*/  STS [UR10+0x34], R3 ;  /* 0x00003403ff007988 */ /* 0x0009e8000800080a */
[----:B------:R4:W-:Y:S02]  /*0d60*/  STS [UR10+0x1c], R2 ;  /* 0x00001c02ff007988 */ /* 0x0009e4000800080a */
.L_x_27:
[----:B------:R-:W-:Y:S05]  /*0d70*/  BSYNC.RECONVERGENT B1 ;  /* 0x0000000000017941 */ /* 0x000fea0003800200 */
.L_x_26:
[----:B------:R-:W-:Y:S04]  /*0d80*/  BSSY.RECONVERGENT B2, `(.L_x_28) ;  /* 0x000001a000027945 */ /* 0x000fe80003800200 */
[----:B------:R-:W-:Y:S04]  /*0d90*/  BSSY.RELIABLE B1, `(.L_x_29) ;  /* 0x0000015000017945 */ /* 0x000fe80003800100 */
[----:B------:R-:W-:Y:S05]  /*0da0*/  @P2 BRA `(.L_x_30) ;  /* 0x0000000000202947 */ /* 0x000fea0003800000 */
[----:B---345:R-:W3:Y:S02]  /*0db0*/  LDS R2, [UR10+0x34] ;  /* 0x0000340aff027984 */ /* 0x038ee40008000800 */
[----:B---3--:R-:W-:-:S05]  /*0dc0*/  LOP3.LUT R2, R2, 0x38, RZ, 0xb8, !PT ;  /* 0x0000003802027812 */ /* 0x008fca00078eb8ff */
[----:B------:R3:W-:Y:S01]  /*0dd0*/  STS [UR10+0x34], R2 ;  /* 0x00003402ff007988 */ /* 0x0007e2000800080a */
[----:B------:R-:W-:Y:S05]  /*0de0*/  @P2 BRA `(.L_x_31) ;  /* 0x0000000000202947 */ /* 0x000fea0003800000 */
[----:B---3--:R-:W3:Y:S01]  /*0df0*/  LDS R2, [UR10+0x8] ;  /* 0x0000080aff027984 */ /* 0x008ee20008000800 */
[----:B------:R-:W-:-:S05]  /*0e00*/  IMAD.MOV.U32 R3, RZ, RZ, 0x780 ;  /* 0x00000780ff037424 */ /* 0x000fca00078e00ff */
[----:B---3--:R-:W-:-:S05]  /*0e10*/  LOP3.LUT R2, R2, 0x500, R3, 0xd8, !PT ;  /* 0x0000050002027812 */ /* 0x008fca00078ed803 */
[----:B------:R3:W-:Y:S02]  /*0e20*/  STS [UR10+0x8], R2 ;  /* 0x00000802ff007988 */ /* 0x0007e4000800080a */
.L_x_30:
[----:B------:R-:W-:Y:S05]  /*0e30*/  @P2 BRA `(.L_x_32) ;  /* 0x0000000000282947 */ /* 0x000fea0003800000 */
[----:B---345:R-:W3:Y:S02]  /*0e40*/  LDS R2, [UR10+0x8] ;  /* 0x0000080aff027984 */ /* 0x038ee40008000800 */
[----:B---3--:R-:W-:-:S05]  /*0e50*/  LOP3.LUT R2, R2, 0x1800, RZ, 0xb8, !PT ;  /* 0x0000180002027812 */ /* 0x008fca00078eb8ff */
[----:B------:R4:W-:Y:S02]  /*0e60*/  STS [UR10+0x8], R2 ;  /* 0x00000802ff007988 */ /* 0x0009e4000800080a */
.L_x_31:
[----:B------:R-:W-:Y:S05]  /*0e70*/  @P2 BREAK.RELIABLE B1 ;  /* 0x0000000000012942 */ /* 0x000fea0003800100 */
[----:B------:R-:W-:Y:S05]  /*0e80*/  @P2 BRA `(.L_x_33) ;  /* 0x0000000000242947 */ /* 0x000fea0003800000 */
[----:B---34-:R-:W3:Y:S01]  /*0e90*/  LDS R2, [UR10+0x8] ;  /* 0x0000080aff027984 */ /* 0x018ee20008000800 */
[----:B------:R-:W-:-:S05]  /*0ea0*/  IMAD.MOV.U32 R3, RZ, RZ, 0x6000 ;  /* 0x00006000ff037424 */ /* 0x000fca00078e00ff */
[----:B---3--:R-:W-:-:S04]  /*0eb0*/  LOP3.LUT R2, R2, 0x6000, R3, 0xd8, !PT ;  /* 0x0000600002027812 */ /* 0x008fc800078ed803 */
[----:B------:R-:W-:-:S05]  /*0ec0*/  LOP3.LUT R2, R2, 0x400000, RZ, 0xb8, !PT ;  /* 0x0040000002027812 */ /* 0x000fca00078eb8ff */
[----:B------:R3:W-:Y:S02]  /*0ed0*/  STS [UR10+0x8], R2 ;  /* 0x00000802ff007988 */ /* 0x0007e4000800080a */
.L_x_32:
[----:B------:R-:W-:Y:S05]  /*0ee0*/  BSYNC.RELIABLE B1 ;  /* 0x0000000000017941 */ /* 0x000fea0003800100 */
.L_x_29:
[----:B---345:R-:W3:Y:S02]  /*0ef0*/  @!P2 LDS R2, [UR10+0x8] ;  /* 0x0000080aff02a984 */ /* 0x038ee40008000800 */
[----:B---3--:R-:W-:-:S05]  /*0f00*/  @!P2 LOP3.LUT R2, R2, 0x8000, RZ, 0xb8, !PT ;  /* 0x000080000202a812 */ /* 0x008fca00078eb8ff */
[----:B------:R5:W-:Y:S02]  /*0f10*/  @!P2 STS [UR10+0x8], R2 ;  /* 0x00000802ff00a988 */ /* 0x000be4000800080a */
.L_x_33:
[----:B------:R-:W-:Y:S05]  /*0f20*/  BSYNC.RECONVERGENT B2 ;  /* 0x0000000000027941 */ /* 0x000fea0003800200 */
.L_x_28:
[----:B------:R-:W-:Y:S05]  /*0f30*/  WARPSYNC.ALL ;  /* 0x0000000000007948 */ /* 0x000fea0003800000 */
[----:B------:R-:W-:Y:S01]  /*0f40*/  NOP ;  /* 0x0000000000007918 */ /* 0x000fe20000000000 */
[----:B------:R-:W-:-:S04]  /*0f50*/  UIADD3 UR5, UPT, UPT, UR4, 0x80, URZ ;  /* 0x0000008004057890 */ /* 0x000fc8000fffe0ff */
[----:B------:R-:W-:-:S04]  /*0f60*/  UIADD3 UR34, UP0, UPT, UR5, UR12, URZ ;  /* 0x0000000c05227290 */ /* 0x000fc8000ff1e0ff */
[----:B------:R-:W-:Y:S01]  /*0f70*/  ULEA.HI.X.SX32 UR35, UR5, UR13, 0x1, UP0 ;  /* 0x0000000d05237291 */ /* 0x000fe200080f0eff */
[----:B------:R-:W-:Y:S11]  /*0f80*/  @P0 BRA `(.L_x_34) ;  /* 0x0000000000300947 */ /* 0x000ff60003800000 */
[----:B---345:R-:W3:Y:S01]  /*0f90*/  S2R R2, SR_LANEID ;  /* 0x0000000000027919 */ /* 0x038ee20000000000 */
[----:B------:R-:W-:Y:S05]  /*0fa0*/  WARPSYNC.ALL ;  /* 0x0000000000007948 */ /* 0x000fea0003800000 */
[----:B------:R-:W-:Y:S01]  /*0fb0*/  NOP ;  /* 0x0000000000007918 */ /* 0x000fe20000000000 */
[----:B---3--:R-:W-:-:S05]  /*0fc0*/  IMAD.SHL.U32 R6, R2, 0x4, RZ ;  /* 0x0000000402067824 */ /* 0x008fca00078e00ff */
[----:B------:R-:W3:Y:S01]  /*0fd0*/  LDS R7, [R6+UR10] ;  /* 0x0000000a06077984 */ /* 0x000ee20008000800 */
[----:B------:R-:W-:-:S05]  /*0fe0*/  IADD3 R2, P3, PT, R6, UR34, RZ ;  /* 0x0000002206027c10 */ /* 0x000fca000ff7e0ff */
[----:B------:R-:W-:-:S05]  /*0ff0*/  IMAD.X R3, RZ, RZ, UR35, P3 ;  /* 0x00000023ff037e24 */ /* 0x000fca00098e06ff */
[----:B---3--:R3:W4:Y:S01]  /*1000*/  ATOMG.E.EXCH.STRONG.GPU PT, RZ, [R2], R7 ;  /* 0x0000000702ff73a8 */ /* 0x00872200041ee100 */
[----:B------:R-:W-:-:S04]  /*1010*/  DEPBAR {5,4,3,2,1,0} ;  /* 0x0000003f0000791a */ /* 0x000fc80000000000 */
[----:B------:R-:W5:Y:S02]  /*1020*/  CCTL.E.C.LDCU.IV.DEEP [UR34] ;  /* 0x0000000022007540 */ /* 0x000f640009c08000 */
[----:B-----5:R3:W-:Y:S01]  /*1030*/  UTMACCTL.IV [UR34] ;  /* 0x00000000220079b9 */ /* 0x0207e20008000000 */
[----:B------:R-:W-:Y:S01]  /*1040*/  NOP ;  /* 0x0000000000007918 */ /* 0x000fe20000000000 */
.L_x_34:
[----:B------:R-:W-:Y:S05]  /*1050*/  @P0 BRA `(.L_x_35) ;  /* 0x00000000000c0947 */ /* 0x000fea0003800000 */
[----:B------:R0:W-:Y:S01]  /*1060*/  UTMACMDFLUSH ;  /* 0x00000000000079b7 */ /* 0x0001e20000000000 */
[----:B------:R-:W-:Y:S05]  /*1070*/  @P0 BRA `(.L_x_35) ;  /* 0x0000000000040947 */ /* 0x000fea0003800000 */
[----:B------:R-:W-:-:S04]  /*1080*/  DEPBAR.LE SB0, 0x0 ;  /* 0x000080000000791a */ /* 0x000fc80000000000 */
.L_x_35:
[----:B------:R-:W-:Y:S05]  /*1090*/  WARPSYNC.ALL ;  /* 0x0000000000007948 */ /* 0x000fea0003800000 */
[----:B------:R-:W-:Y:S01]  /*10a0*/  NOP ;  /* 0x0000000000007918 */ /* 0x000fe20000000000 */
[----:B----4-:R-:W-:Y:S06]  /*10b0*/  BAR.SYNC.DEFER_BLOCKING 0x0 ;  /* 0x0000000000007b1d */ /* 0x010fec0000010000 */
[----:B------:R-:W-:Y:S02]  /*10c0*/  BSSY.RECONVERGENT B2, `(.L_x_36) ;  /* 0x000000b000027945 */ /* 0x000fe40003800200 */
[----:B------:R-:W-:Y:S06]  /*10d0*/  BAR.SYNC.DEFER_BLOCKING 0x0 ;  /* 0x0000000000007b1d */ /* 0x000fec0000010000 */
[----:B------:R4:W-:Y:S01]  /*10e0*/  @!P0 STS [R11], RZ ;  /* 0x000000ff0b008388 */ /* 0x0009e20000000800 */
[----:B------:R-:W-:Y:S01]  /*10f0*/  NOP ;  /* 0x0000000000007918 */ /* 0x000fe20000000000 */
[----:B------:R-:W-:Y:S05]  /*1100*/  @P2 BRA `(.L_x_37) ;  /* 0x0000000000182947 */ /* 0x000fea0003800000 */
[----:B---3-5:R-:W3:Y:S01]  /*1110*/  LDS R2, [UR10+0x8] ;  /* 0x0000080aff027984 */ /* 0x028ee20008000800 */
[----:B------:R-:W5:Y:S01]  /*1120*/  LDC.64 R6, c[0x0][0x390] ;  /* 0x0000e400ff067b82 */ /* 0x000f620000000a00 */
[----:B------:R-:W-:Y:S02]  /*1130*/  IMAD.MOV.U32 R3, RZ, RZ, 0x70 ;  /* 0x00000070ff037424 */ /* 0x000fe400078e00ff */
[----:B-----5:R5:W-:Y:S03]  /*1140*/  STS.64 [UR10], R6 ;  /* 0x00000006ff007988 */ /* 0x020be60008000a0a */
[----:B---3--:R-:W-:-:S05]  /*1150*/  LOP3.LUT R2, R2, 0x10, R3, 0xd8, !PT ;  /* 0x0000001002027812 */ /* 0x008fca00078ed803 */
[----:B------:R5:W-:Y:S02]  /*1160*/  STS [UR10+0x8], R2 ;  /* 0x00000802ff007988 */ /* 0x000be4000800080a */
.L_x_37:
[----:B---3--:R-:W-:Y:S05]  /*1170*/  BSYNC.RECONVERGENT B2 ;  /* 0x0000000000027941 */ /* 0x008fea0003800200 */
.L_x_36:
[----:B------:R-:W-:Y:S04]  /*1180*/  BSSY.RECONVERGENT B3, `(.L_x_38) ;  /* 0x0000011000037945 */ /* 0x000fe80003800200 */
[----:B------:R-:W-:Y:S04]  /*1190*/  BSSY.RELIABLE B2, `(.L_x_39) ;  /* 0x000000e000027945 */ /* 0x000fe80003800100 */
[----:B------:R-:W-:Y:S05]  /*11a0*/  @P2 BRA `(.L_x_40) ;  /* 0x0000000000242947 */ /* 0x000fea0003800000 */
[----:B-----5:R-:W3:Y:S01]  /*11b0*/  LDS R2, [UR10+0x34] ;  /* 0x0000340aff027984 */ /* 0x020ee20008000800 */
[----:B------:R-:W-:-:S05]  /*11c0*/  IMAD.MOV.U32 R3, RZ, RZ, 0x3f000000 ;  /* 0x3f000000ff037424 */ /* 0x000fca00078e00ff */
[----:B---3--:R-:W-:-:S05]  /*11d0*/  LOP3.LUT R2, R2, 0xff000000, R3, 0xb8, !PT ;  /* 0xff00000002027812 */ /* 0x008fca00078eb803 */
[----:B------:R3:W-:Y:S01]  /*11e0*/  STS [UR10+0x34], R2 ;  /* 0x00003402ff007988 */ /* 0x0007e2000800080a */
[----:B------:R-:W-:Y:S05]  /*11f0*/  @P2 BRA `(.L_x_41) ;  /* 0x00000000001c2947 */ /* 0x000fea0003800000 */
[----:B---3--:R-:W3:Y:S01]  /*1200*/  LDS R2, [UR10+0x38] ;  /* 0x0000380aff027984 */ /* 0x008ee20008000800 */
[----:B------:R-:W-:-:S05]  /*1210*/  IMAD.MOV.U32 R3, RZ, RZ, 0x7f ;  /* 0x0000007fff037424 */ /* 0x000fca00078e00ff */
[----:B---3--:R-:W-:-:S05]  /*1220*/  LOP3.LUT R2, R2, 0xff, R3, 0xb8, !PT ;  /* 0x000000ff02027812 */ /* 0x008fca00078eb803 */
[----:B------:R3:W-:Y:S02]  /*1230*/  STS [UR10+0x38], R2 ;  /* 0x00003802ff007988 */ /* 0x0007e4000800080a */
.L_x_40:
[----:B------:R-:W-:Y:S05]  /*1240*/  @P2 BREAK.RELIABLE B2 ;  /* 0x0000000000022942 */ /* 0x000fea0003800100 */
[----:B------:R-:W-:Y:S05]  /*1250*/  @P2 BRA `(.L_x_42) ;  /* 0x00000000000c2947 */ /* 0x000fea0003800000 */
[----:B------:R2:W-:Y:S02]  /*1260*/  STS [UR10+0x20], R5 ;  /* 0x00002005ff007988 */ /* 0x0005e4000800080a */
.L_x_41:
[----:B------:R-:W-:Y:S05]  /*1270*/  BSYNC.RELIABLE B2 ;  /* 0x0000000000027941 */ /* 0x000fea0003800100 */
.L_x_39:
[----:B------:R2:W-:Y:S02]  /*1280*/  @!P2 STS [UR10+0x24], R4 ;  /* 0x00002404ff00a988 */ /* 0x0005e4000800080a */
.L_x_42:
[----:B------:R-:W-:Y:S05]  /*1290*/  BSYNC.RECONVERGENT B3 ;  /* 0x0000000000037941 */ /* 0x000fea0003800200 */
.L_x_38:
[----:B------:R-:W-:Y:S05]  /*12a0*/  WARPSYNC.ALL ;  /* 0x0000000000007948 */ /* 0x000fea0003800000 */
[----:B------:R-:W-:Y:S01]  /*12b0*/  NOP ;  /* 0x0000000000007918 */ /* 0x000fe20000000000 */
[----:B------:R-:W-:Y:S04]  /*12c0*/  BSSY.RECONVERGENT B3, `(.L_x_43) ;  /* 0x000000e000037945 */ /* 0x000fe80003800200 */
[----:B------:R-:W-:Y:S05]  /*12d0*/  @P2 BRA `(.L_x_44) ;  /* 0x0000000000302947 */ /* 0x000fea0003800000 */
[----:B------:R-:W2:Y:S02]  /*12e0*/  LDS R3, [UR10+0x34] ;  /* 0x0000340aff037984 */ /* 0x000ea40008000800 */
[----:B--2---:R-:W2:Y:S02]  /*12f0*/  LDC.64 R4, c[0x0][0x3b8] ;  /* 0x0000ee00ff047b82 */ /* 0x004ea40000000a00 */
[----:B---3-5:R-:W3:Y:S01]  /*1300*/  LDS R2, [UR10+0x1c] ;  /* 0x00001c0aff027984 */ /* 0x028ee20008000800 */
[C---:B--2---:R-:W-:Y:S01]  /*1310*/  SHF.L.U64.HI R5, R4.reuse, 0x1, R5 ;  /* 0x0000000104057819 */ /* 0x044fe20000010205 */
[----:B------:R-:W-:-:S03]  /*1320*/  IMAD.SHL.U32 R4, R4, 0x2, RZ ;  /* 0x0000000204047824 */ /* 0x000fc600078e00ff */
[--C-:B------:R-:W-:Y:S02]  /*1330*/  SHF.R.U32.HI R7, RZ, 0x4, R5.reuse ;  /* 0x00000004ff077819 */ /* 0x100fe40000011605 */
[----:B------:R-:W-:-:S05]  /*1340*/  SHF.R.U64 R4, R4, 0x4, R5 ;  /* 0x0000000404047819 */ /* 0x000fca0000001205 */
[----:B------:R2:W-:Y:S01]  /*1350*/  STS [UR10+0xc], R4 ;  /* 0x00000c04ff007988 */ /* 0x0005e2000800080a */
[----:B------:R-:W-:Y:S02]  /*1360*/  LOP3.LUT R3, R3, 0x7, RZ, 0xb8, !PT ;  /* 0x0000000703037812 */ /* 0x000fe400078eb8ff */
[----:B---3--:R-:W-:-:S03]  /*1370*/  LOP3.LUT R2, R2, 0xf, R7, 0xb8, !PT ;  /* 0x0000000f02027812 */ /* 0x008fc600078eb807 */
[----:B------:R2:W-:Y:S04]  /*1380*/  STS [UR10+0x34], R3 ;  /* 0x00003403ff007988 */ /* 0x0005e8000800080a */
[----:B------:R2:W-:Y:S02]  /*1390*/  STS [UR10+0x1c], R2 ;  /* 0x00001c02ff007988 */ /* 0x0005e4000800080a */
.L_x_44:
[----:B------:R-:W-:Y:S05]  /*13a0*/  BSYNC.RECONVERGENT B3 ;  /* 0x0000000000037941 */ /* 0x000fea0003800200 */
.L_x_43:
[----:B------:R-:W-:Y:S04]  /*13b0*/  BSSY.RECONVERGENT B4, `(.L_x_45) ;  /* 0x000001a000047945 */ /* 0x000fe80003800200 */
[----:B------:R-:W-:Y:S04]  /*13c0*/  BSSY.RELIABLE B3, `(.L_x_46) ;  /* 0x0000015000037945 */ /* 0x000fe80003800100 */
[----:B------:R-:W-:Y:S05]  /*13d0*/  @P2 BRA `(.L_x_47) ;  /* 0x0000000000202947 */ /* 0x000fea0003800000 */
[----:B--23-5:R-:W2:Y:S02]  /*13e0*/  LDS R2, [UR10+0x34] ;  /* 0x0000340aff027984 */ /* 0x02cea40008000800 */
[----:B--2---:R-:W-:-:S05]  /*13f0*/  LOP3.LUT R2, R2, 0x38, RZ, 0xb8, !PT ;  /* 0x0000003802027812 */ /* 0x004fca00078eb8ff */
[----:B------:R2:W-:Y:S01]  /*1400*/  STS [UR10+0x34], R2 ;  /* 0x00003402ff007988 */ /* 0x0005e2000800080a */
[----:B------:R-:W-:Y:S05]  /*1410*/  @P2 BRA `(.L_x_48) ;  /* 0x0000000000202947 */ /* 0x000fea0003800000 */
[----:B--2---:R-:W2:Y:S01]  /*1420*/  LDS R2, [UR10+0x8] ;  /* 0x0000080aff027984 */ /* 0x004ea20008000800 */
[----:B------:R-:W-:-:S05]  /*1430*/  IMAD.MOV.U32 R3, RZ, RZ, 0x780 ;  /* 0x00000780ff037424 */ /* 0x000fca00078e00ff */
[----:B--2---:R-:W-:-:S05]  /*1440*/  LOP3.LUT R2, R2, 0x500, R3, 0xd8, !PT ;  /* 0x0000050002027812 */ /* 0x004fca00078ed803 */
[----:B------:R2:W-:Y:S02]  /*1450*/  STS [UR10+0x8], R2 ;  /* 0x00000802ff007988 */ /* 0x0005e4000800080a */
.L_x_47:
[----:B------:R-:W-:Y:S05]  /*1460*/  @P2 BRA `(.L_x_49) ;  /* 0x0000000000282947 */ /* 0x000fea0003800000 */
[----:B--23-5:R-:W2:Y:S02]  /*1470*/  LDS R2, [UR10+0x8] ;  /* 0x0000080aff027984 */ /* 0x02cea40008000800 */
[----:B--2---:R-:W-:-:S05]  /*1480*/  LOP3.LUT R2, R2, 0x1800, RZ, 0xb8, !PT ;  /* 0x0000180002027812 */ /* 0x004fca00078eb8ff */
[----:B------:R3:W-:Y:S02]  /*1490*/  STS [UR10+0x8], R2 ;  /* 0x00000802ff007988 */ /* 0x0007e4000800080a */
.L_x_48:
[----:B------:R-:W-:Y:S05]  /*14a0*/  @P2 BREAK.RELIABLE B3 ;  /* 0x0000000000032942 */ /* 0x000fea0003800100 */
[----:B------:R-:W-:Y:S05]  /*14b0*/  @P2 BRA `(.L_x_50) ;  /* 0x0000000000242947 */ /* 0x000fea0003800000 */
[----:B--23--:R-:W2:Y:S01]  /*14c0*/  LDS R2, [UR10+0x8] ;  /* 0x0000080aff027984 */ /* 0x00cea20008000800 */
[----:B------:R-:W-:-:S05]  /*14d0*/  IMAD.MOV.U32 R3, RZ, RZ, 0x6000 ;  /* 0x00006000ff037424 */ /* 0x000fca00078e00ff */
[----:B--2---:R-:W-:-:S04]  /*14e0*/  LOP3.LUT R2, R2, 0x6000, R3, 0xd8, !PT ;  /* 0x0000600002027812 */ /* 0x004fc800078ed803 */
[----:B------:R-:W-:-:S05]  /*14f0*/  LOP3.LUT R2, R2, 0x400000, RZ, 0xb8, !PT ;  /* 0x0040000002027812 */ /* 0x000fca00078eb8ff */
[----:B------:R2:W-:Y:S02]  /*1500*/  STS [UR10+0x8], R2 ;  /* 0x00000802ff007988 */ /* 0x0005e4000800080a */
.L_x_49:
[----:B------:R-:W-:Y:S05]  /*1510*/  BSYNC.RELIABLE B3 ;  /* 0x0000000000037941 */ /* 0x000fea0003800100 */
.L_x_46:
[----:B--23-5:R-:W2:Y:S02]  /*1520*/  @!P2 LDS R2, [UR10+0x8] ;  /* 0x0000080aff02a984 */ /* 0x02cea40008000800 */
[----:B--2---:R-:W-:-:S05]  /*1530*/  @!P2 LOP3.LUT R2, R2, 0x8000, RZ, 0xb8, !PT ;  /* 0x000080000202a812 */ /* 0x004fca00078eb8ff */
[----:B------:R5:W-:Y:S02]  /*1540*/  @!P2 STS [UR10+0x8], R2 ;  /* 0x00000802ff00a988 */ /* 0x000be4000800080a */
.L_x_50:
[----:B------:R-:W-:Y:S05]  /*1550*/  BSYNC.RECONVERGENT B4 ;  /* 0x0000000000047941 */ /* 0x000fea0003800200 */
.L_x_45:
[----:B------:R-:W-:Y:S05]  /*1560*/  WARPSYNC.ALL ;  /* 0x0000000000007948 */ /* 0x000fea0003800000 */
[----:B------:R-:W-:Y:S01]  /*1570*/  NOP ;  /* 0x0000000000007918 */ /* 0x000fe20000000000 */
[----:B------:R-:W-:-:S04]  /*1580*/  UIADD3 UR4, UPT, UPT, UR4, 0x100, URZ ;  /* 0x0000010004047890 */ /* 0x000fc8000fffe0ff */
[----:B------:R-:W-:-:S04]  /*1590*/  UIADD3 UR12, UP0, UPT, UR4, UR12, URZ ;  /* 0x0000000c040c7290 */ /* 0x000fc8000ff1e0ff */
[----:B------:R-:W-:Y:S01]  /*15a0*/  ULEA.HI.X.SX32 UR13, UR4, UR13, 0x1, UP0 ;  /* 0x0000000d040d7291 */ /* 0x000fe200080f0eff */
[----:B------:R-:W-:Y:S11]  /*15b0*/  @P0 BRA `(.L_x_51) ;  /* 0x0000000000300947 */ /* 0x000ff60003800000 */
[----:B--23-5:R-:W2:Y:S01]  /*15c0*/  S2R R2, SR_LANEID ;  /* 0x0000000000027919 */ /* 0x02cea20000000000 */
[----:B------:R-:W-:Y:S05]  /*15d0*/  WARPSYNC.ALL ;  /* 0x0000000000007948 */ /* 0x000fea0003800000 */
[----:B------:R-:W-:Y:S01]  /*15e0*/  NOP ;  /* 0x0000000000007918 */ /* 0x000fe20000000000 */
[----:B--2---:R-:W-:-:S05]  /*15f0*/  IMAD.SHL.U32 R4, R2, 0x4, RZ ;  /* 0x0000000402047824 */ /* 0x004fca00078e00ff */
[----:B------:R-:W2:Y:S01]  /*1600*/  LDS R5, [R4+UR10] ;  /* 0x0000000a04057984 */ /* 0x000ea20008000800 */
[----:B------:R-:W-:-:S05]  /*1610*/  IADD3 R2, P3, PT, R4, UR12, RZ ;  /* 0x0000000c04027c10 */ /* 0x000fca000ff7e0ff */
[----:B------:R-:W-:-:S05]  /*1620*/  IMAD.X R3, RZ, RZ, UR13, P3 ;  /* 0x0000000dff037e24 */ /* 0x000fca00098e06ff */
[----:B--2---:R2:W3:Y:S01]  /*1630*/  ATOMG.E.EXCH.STRONG.GPU PT, RZ, [R2], R5 ;  /* 0x0000000502ff73a8 */ /* 0x0044e200041ee100 */
[----:B------:R-:W-:-:S04]  /*1640*/  DEPBAR {5,4,3,2,1,0} ;  /* 0x0000003f0000791a */ /* 0x000fc80000000000 */
[----:B------:R-:W5:Y:S02]  /*1650*/  CCTL.E.C.LDCU.IV.DEEP [UR12] ;  /* 0x000000000c007540 */ /* 0x000f640009c08000 */
[----:B-----5:R2:W-:Y:S01]  /*1660*/  UTMACCTL.IV [UR12] ;  /* 0x000000000c0079b9 */ /* 0x0205e20008000000 */
[----:B------:R-:W-:Y:S01]  /*1670*/  NOP ;  /* 0x0000000000007918 */ /* 0x000fe20000000000 */
.L_x_51:
[----:B------:R-:W-:Y:S05]  /*1680*/  @P0 BRA `(.L_x_52) ;  /* 0x00000000000c0947 */ /* 0x000fea0003800000 */
[----:B------:R0:W-:Y:S01]  /*1690*/  UTMACMDFLUSH ;  /* 0x00000000000079b7 */ /* 0x0001e20000000000 */
[----:B------:R-:W-:Y:S05]  /*16a0*/  @P0 BRA `(.L_x_52) ;  /* 0x0000000000040947 */ /* 0x000fea0003800000 */
[----:B------:R-:W-:-:S04]  /*16b0*/  DEPBAR.LE SB0, 0x0 ;  /* 0x000080000000791a */ /* 0x000fc80000000000 */
.L_x_52:
[----:B------:R-:W-:Y:S05]  /*16c0*/  WARPSYNC.ALL ;  /* 0x0000000000007948 */ /* 0x000fea0003800000 */
[----:B------:R-:W-:Y:S01]  /*16d0*/  NOP ;  /* 0x0000000000007918 */ /* 0x000fe20000000000 */
[----:B---3--:R-:W-:Y:S01]  /*16e0*/  BAR.SYNC.DEFER_BLOCKING 0x0 ;  /* 0x0000000000007b1d */ /* 0x008fe20000010000 */
[----:B--2--5:R-:W-:Y:S01]  /*16f0*/  SHF.R.U32.HI R2, RZ, 0x5, R0 ;  /* 0x00000005ff027819 */ /* 0x024fe20000011600 */
[----:B------:R-:W-:-:S03]  /*1700*/  USHF.L.U32 UR15, UR15, 0x8, URZ ;  /* 0x000000080f0f7899 */ /* 0x000fc600080006ff */
[----:B------:R-:W-:Y:S01]  /*1710*/  R2UR UR14, R2 ;  /* 0x00000000020e72ca */ /* 0x000fe200000e0000 */
[----:B------:R-:W-:Y:S01]  /*1720*/  VOTEU.ALL UP0, P2 ;  /* 0x0000000000ff7886 */ /* 0x000fe20001000000 */
[----:B------:R-:W-:Y:S01]  /*1730*/  UMOV UR4, 0x1 ;  /* 0x0000000100047882 */ /* 0x000fe20000000000 */
[----:B------:R-:W-:Y:S01]  /*1740*/  VOTEU.ALL UP1, P2 ;  /* 0x0000000000ff7886 */ /* 0x000fe20001020000 */
[----:B------:R-:W-:Y:S02]  /*1750*/  BSSY.RECONVERGENT B4, `(.L_x_53) ;  /* 0x0000018000047945 */ /* 0x000fe40003800200 */
[----:B------:R-:W-:-:S04]  /*1760*/  @!UP0 UIADD3 UR6, UPT, UPT, -UR4, 0x100000, URZ ;  /* 0x0010000004068890 */ /* 0x000fc8000fffe1ff */
[----:B------:R-:W-:Y:S02]  /*1770*/  @!UP0 USHF.L.U32 UR7, UR6, 0xb, URZ ;  /* 0x0000000b06078899 */ /* 0x000fe400080006ff */
[----:B------:R-:W-:Y:S02]  /*1780*/  @!UP0 USHF.L.U32 UR6, UR6, 0x1, URZ ;  /* 0x0000000106068899 */ /* 0x000fe400080006ff */
[----:B------:R-:W-:-:S04]  /*1790*/  @!UP0 UIADD3 UR4, UPT, UPT, -UR4, 0x100000, URZ ;  /* 0x0010000004048890 */ /* 0x000fc8000fffe1ff */
[----:B------:R-:W-:Y:S02]  /*17a0*/  @!UP0 USHF.L.U32 UR5, UR4, 0xb, URZ ;  /* 0x0000000b04058899 */ /* 0x000fe400080006ff */
[----:B------:R-:W-:Y:S01]  /*17b0*/  @!UP0 USHF.L.U32 UR4, UR4, 0x1, URZ ;  /* 0x0000000104048899 */ /* 0x000fe200080006ff */
[----:B------:R-:W-:Y:S01]  /*17c0*/  VOTEU.ALL UP0, P2 ;  /* 0x0000000000ff7886 */ /* 0x000fe20001000000 */
[----:B------:R-:W2:Y:S04]  /*17d0*/  FENCE.VIEW.ASYNC.S ;  /* 0x00000000000073c6 */ /* 0x000ea80000000000 */
[----:B--2---:R2:W3:Y:S06]  /*17e0*/  @!UP0 SYNCS.EXCH.64 URZ, [UR10+0x60000], UR6 ;  /* 0x060000060aff85b2 */ /* 0x0044ec0008000100 */
[----:B------:R2:W3:Y:S02]  /*17f0*/  @!UP1 SYNCS.EXCH.64 URZ, [UR10+0x60020], UR4 ;  /* 0x060020040aff95b2 */ /* 0x0004e40008000100 */
[----:B---3--:R-:W-:Y:S06]  /*1800*/  BAR.SYNC.DEFER_BLOCKING 0x0 ;  /* 0x0000000000007b1d */ /* 0x008fec0000010000 */
[----:B------:R-:W-:Y:S05]  /*1810*/  @P2 BRA `(.L_x_54) ;  /* 0x00000000002c2947 */ /* 0x000fea0003800000 */
[----:B--2---:R-:W-:Y:S02]  /*1820*/  UMOV UR4, 0x1 ;  /* 0x0000000100047882 */ /* 0x004fe40000000000 */
[----:B------:R-:W-:-:S04]  /*1830*/  UIADD3 UR6, UPT, UPT, -UR4, 0x100000, URZ ;  /* 0x0010000004067890 */ /* 0x000fc8000fffe1ff */
[----:B------:R-:W-:Y:S02]  /*1840*/  USHF.L.U32 UR7, UR6, 0xb, URZ ;  /* 0x0000000b06077899 */ /* 0x000fe400080006ff */
[----:B------:R-:W-:Y:S02]  /*1850*/  USHF.L.U32 UR6, UR6, 0x1, URZ ;  /* 0x0000000106067899 */ /* 0x000fe400080006ff */
[----:B------:R-:W-:-:S04]  /*1860*/  UIADD3 UR4, UPT, UPT, -UR4, 0x100000, URZ ;  /* 0x0010000004047890 */ /* 0x000fc8000fffe1ff */
[----:B------:R-:W-:Y:S02]  /*1870*/  USHF.L.U32 UR5, UR4, 0xb, URZ ;  /* 0x0000000b04057899 */ /* 0x000fe400080006ff */
[----:B------:R-:W-:Y:S01]  /*1880*/  USHF.L.U32 UR4, UR4, 0x1, URZ ;  /* 0x0000000104047899 */ /* 0x000fe200080006ff */
[----:B------:R-:W2:Y:S03]  /*1890*/  FENCE.VIEW.ASYNC.S ;  /* 0x00000000000073c6 */ /* 0x000ea60000000000 */
[----:B--2---:R3:W5:Y:S08]  /*18a0*/  SYNCS.EXCH.64 URZ, [UR10+0x60008], UR6 ;  /* 0x060008060aff75b2 */ /* 0x0047700008000100 */
[----:B------:R3:W2:Y:S02]  /*18b0*/  SYNCS.EXCH.64 URZ, [UR10+0x60028], UR4 ;  /* 0x060028040aff75b2 */ /* 0x0006a40008000100 */
[----:B---3--:R-:W-:Y:S01]  /*18c0*/  NOP ;  /* 0x0000000000007918 */ /* 0x008fe20000000000 */
.L_x_54:
[----:B--2---:R-:W-:Y:S05]  /*18d0*/  BSYNC.RECONVERGENT B4 ;  /* 0x0000000000047941 */ /* 0x004fea0003800200 */
.L_x_53:
[----:B-----5:R-:W-:Y:S06]  /*18e0*/  BAR.SYNC.DEFER_BLOCKING 0x0 ;  /* 0x0000000000007b1d */ /* 0x020fec0000010000 */
[----:B------:R-:W-:Y:S04]  /*18f0*/  BSSY.RECONVERGENT B4, `(.L_x_55) ;  /* 0x000000d000047945 */ /* 0x000fe80003800200 */
[----:B------:R-:W-:Y:S05]  /*1900*/  @P2 BRA `(.L_x_56) ;  /* 0x00000000002c2947 */ /* 0x000fea0003800000 */
[----:B------:R-:W-:Y:S02]  /*1910*/  UMOV UR4, 0x1 ;  /* 0x0000000100047882 */ /* 0x000fe40000000000 */
[----:B------:R-:W-:-:S04]  /*1920*/  UIADD3 UR6, UPT, UPT, -UR4, 0x100000, URZ ;  /* 0x0010000004067890 */ /* 0x000fc8000fffe1ff */
[----:B------:R-:W-:Y:S02]  /*1930*/  USHF.L.U32 UR7, UR6, 0xb, URZ ;  /* 0x0000000b06077899 */ /* 0x000fe400080006ff */
[----:B------:R-:W-:Y:S02]  /*1940*/  USHF.L.U32 UR6, UR6, 0x1, URZ ;  /* 0x0000000106067899 */ /* 0x000fe400080006ff */
[----:B------:R-:W-:-:S04]  /*1950*/  UIADD3 UR4, UPT, UPT, -UR4, 0x100000, URZ ;  /* 0x0010000004047890 */ /* 0x000fc8000fffe1ff */
[----:B------:R-:W-:Y:S02]  /*1960*/  USHF.L.U32 UR5, UR4, 0xb, URZ ;  /* 0x0000000b04057899 */ /* 0x000fe400080006ff */
[----:B------:R-:W-:Y:S01]  /*1970*/  USHF.L.U32 UR4, UR4, 0x1, URZ ;  /* 0x0000000104047899 */ /* 0x000fe200080006ff */
[----:B------:R-:W2:Y:S03]  /*1980*/  FENCE.VIEW.ASYNC.S ;  /* 0x00000000000073c6 */ /* 0x000ea60000000000 */
[----:B--2---:R2:W3:Y:S08]  /*1990*/  SYNCS.EXCH.64 URZ, [UR10+0x60010], UR6 ;  /* 0x060010060aff75b2 */ /* 0x0044f00008000100 */
[----:B------:R2:W5:Y:S01]  /*19a0*/  SYNCS.EXCH.64 URZ, [UR10+0x60030], UR4 ;  /* 0x060030040aff75b2 */ /* 0x0005620008000100 */
[----:B------:R-:W-:Y:S01]  /*19b0*/  NOP ;  /* 0x0000000000007918 */ /* 0x000fe20000000000 */
.L_x_56:
[----:B--2---:R-:W-:Y:S05]  /*19c0*/  BSYNC.RECONVERGENT B4 ;  /* 0x0000000000047941 */ /* 0x004fea0003800200 */
.L_x_55:
[----:B---3-5:R-:W-:Y:S01]  /*19d0*/  BAR.SYNC.DEFER_BLOCKING 0x0 ;  /* 0x0000000000007b1d */ /* 0x028fe20000010000 */
[----:B------:R-:W-:Y:S01]  /*19e0*/  UIADD3 UR6, UPT, UPT, UR10, 0x60020, URZ ;  /* 0x000600200a067890 */ /* 0x000fe2000fffe0ff */
[----:B------:R-:W-:Y:S01]  /*19f0*/  ISETP.GE.AND P0, PT, R13, 0x1, PT ;  /* 0x000000010d00780c */ /* 0x000fe20003f06270 */
[----:B------:R-:W-:-:S03]  /*1a00*/  USHF.L.U32 UR7, UR16, 0x7, URZ ;  /* 0x0000000710077899 */ /* 0x000fc600080006ff */
        /* <DEDUP_REMOVED lines=13> */
.L_x_58:
[----:B--2---:R-:W-:Y:S05]  /*1ae0*/  BSYNC.RECONVERGENT B4 ;  /* 0x0000000000047941 */ /* 0x004fea0003800200 */
.L_x_57:
[----:B------:R-:W-:Y:S05]  /*1af0*/  @!P0 BRA `(.L_x_59) ;  /* 0x0000000c00408947 */ /* 0x000fea0003800000 */
[----:B---3-5:R-:W-:Y:S01]  /*1b00*/  BAR.SYNC.DEFER_BLOCKING 0x0 ;  /* 0x0000000000007b1d */ /* 0x028fe20000010000 */
[----:B------:R-:W-:Y:S01]  /*1b10*/  ELECT P0, URZ, PT ;  /* 0x0000000000ff782f */ /* 0x000fe20003800000 */
[----:B------:R-:W-:Y:S01]  /*1b20*/  @!P2 IMAD.MOV.U32 R2, RZ, RZ, 0x18000 ;  /* 0x00018000ff02a424 */ /* 0x000fe200078e00ff */
[----:B------:R-:W-:Y:S02]  /*1b30*/  ULOP3.LUT UR4, UR14, 0x1, URZ, 0xc0, !UPT ;  /* 0x000000010e047892 */ /* 0x000fe4000f8ec0ff */
[----:B------:R-:W-:Y:S01]  /*1b40*/  ISETP.LT.U32.AND P0, PT, R10, 0x40, P0 ;  /* 0x000000400a00780c */ /* 0x000fe20000701070 */
[----:B------:R-:W-:Y:S02]  /*1b50*/  UIADD3 UR21, UPT, UPT, UR10, 0x60000, URZ ;  /* 0x000600000a157890 */ /* 0x000fe4000fffe0ff */
[----:B------:R-:W-:Y:S02]  /*1b60*/  ULEA UR5, UR4, UR10, 0xe ;  /* 0x0000000a04057291 */ /* 0x000fe4000f8e70ff */
[----:B------:R-:W-:Y:S01]  /*1b70*/  USHF.L.U32 UR22, UR4, 0x6, URZ ;  /* 0x0000000604167899 */ /* 0x000fe200080006ff */
[----:B------:R-:W-:Y:S01]  /*1b80*/  UMOV UR23, UR7 ;  /* 0x0000000700177c82 */ /* 0x000fe20008000000 */
[----:B------:R-:W-:Y:S01]  /*1b90*/  ULOP3.LUT UR16, UR14, 0x3, URZ, 0xc0, !UPT ;  /* 0x000000030e107892 */ /* 0x000fe2000f8ec0ff */
[----:B------:R-:W-:Y:S01]  /*1ba0*/  UMOV UR27, URZ ;  /* 0x000000ff001b7c82 */ /* 0x000fe20008000000 */
[----:B------:R-:W-:-:S02]  /*1bb0*/  UMOV UR25, UR21 ;  /* 0x0000001500197c82 */ /* 0x000fc40008000000 */
[----:B------:R-:W-:Y:S02]  /*1bc0*/  ULEA UR24, UR16, UR10, 0xe ;  /* 0x0000000a10187291 */ /* 0x000fe4000f8e70ff */
[----:B------:R-:W-:Y:S01]  /*1bd0*/  VOTEU.ANY UP0, P0 ;  /* 0x0000000000ff7886 */ /* 0x000fe20000000100 */
[----:B------:R-:W-:Y:S01]  /*1be0*/  ULEA UR26, UR16, UR15, 0x6 ;  /* 0x0000000f101a7291 */ /* 0x000fe2000f8e30ff */
[----:B------:R2:W-:Y:S01]  /*1bf0*/  @!P2 SYNCS.ARRIVE.TRANS64 RZ, [UR10+0x60000], R2 ;  /* 0x06000002ffffa9a7 */ /* 0x0005e2000800000a */
[----:B------:R-:W-:Y:S02]  /*1c00*/  BAR.SYNC.DEFER_BLOCKING 0x0 ;  /* 0x0000000000007b1d */ /* 0x000fe40000010000 */
[----:B------:R-:W-:-:S04]  /*1c10*/  @UP0 UIADD3 UR20, UPT, UPT, UR5, 0x40000, URZ ;  /* 0x0004000005140890 */ /* 0x000fc8000fffe0ff */
[----:B------:R-:W-:-:S05]  /*1c20*/  VOTEU.ANY UP0, P0 ;  /* 0x0000000000ff7886 */ /* 0x000fca0000000100 */
[----:B------:R2:W-:Y:S01]  /*1c30*/  @UP0 UTMALDG.2D [UR20], [UR8] ;  /* 0x00000014080005b4 */ /* 0x0005e20008008000 */
[----:B------:R-:W-:Y:S01]  /*1c40*/  UISETP.NE.U32.AND UP0, UPT, UR14, URZ, UPT ;  /* 0x000000ff0e00728c */ /* 0x000fe2000bf05070 */
[----:B------:R3:W-:Y:S06]  /*1c50*/  MEMBAR.ALL.CTA ;  /* 0x0000000000007992 */ /* 0x0007ec0000008000 */
[----:B---3--:R-:W3:Y:S02]  /*1c60*/  FENCE.VIEW.ASYNC.S ;  /* 0x00000000000073c6 */ /* 0x008ee40000000000 */
[----:B---3--:R-:W-:Y:S06]  /*1c70*/  BAR.SYNC.DEFER_BLOCKING 0x0 ;  /* 0x0000000000007b1d */ /* 0x008fec0000010000 */
[----:B------:R2:W-:Y:S02]  /*1c80*/  UTMALDG.2D [UR24], [UR34] ;  /* 0x00000018220075b4 */ /* 0x0005e40008008000 */
[----:B------:R-:W-:Y:S06]  /*1c90*/  BAR.SYNC.DEFER_BLOCKING 0x0 ;  /* 0x0000000000007b1d */ /* 0x000fec0000010000 */
[----:B------:R-:W3:Y:S02]  /*1ca0*/  SYNCS.PHASECHK.TRANS64.TRYWAIT P0, [UR10+0x60000], RZ ;  /* 0x060000ffff0075a7 */ /* 0x000ee4000800110a */
[----:B--23--:R-:W-:Y:S05]  /*1cb0*/  @!P0 BRA `(.L_x_60) ;  /* 0x0000001800d48947 */ /* 0x00cfea0003800000 */
.L_x_78:
[----:B------:R-:W-:Y:S05]  /*1cc0*/  BRA.U UP0, `(.L_x_61) ;  /* 0x0000000100cc7547 */ /* 0x000fea000b800000 */
[----:B------:R-:W-:Y:S02]  /*1cd0*/  USHF.R.U32.HI UR18, URZ, 0x4, UR10 ;  /* 0x00000004ff127899 */ /* 0x000fe4000801160a */
[----:B------:R-:W-:Y:S02]  /*1ce0*/  UIADD3 UR16, UPT, UPT, UR10, 0x40000, URZ ;  /* 0x000400000a107890 */ /* 0x000fe4000fffe0ff */
[----:B------:R-:W-:Y:S02]  /*1cf0*/  USGXT.U32 UR18, UR18, 0xe ;  /* 0x0000000e1212789a */ /* 0x000fe40008000000 */
[----:B------:R-:W-:Y:S02]  /*1d00*/  USHF.R.U32.HI UR16, URZ, 0x4, UR16 ;  /* 0x00000004ff107899 */ /* 0x000fe40008011610 */
[----:B------:R-:W-:Y:S02]  /*1d10*/  UIADD3 UR26, UP0, UPT, UR18, 0x4000080, URZ ;  /* 0x04000080121a7890 */ /* 0x000fe4000ff1e0ff */
[----:B------:R-:W-:Y:S01]  /*1d20*/  USGXT.U32 UR16, UR16, 0xe ;  /* 0x0000000e1010789a */ /* 0x000fe20008000000 */
[----:B------:R-:W-:Y:S01]  /*1d30*/  UMOV UR5, URZ ;  /* 0x000000ff00057c82 */ /* 0x000fe20008000000 */
[----:B------:R-:W-:Y:S01]  /*1d40*/  UMOV UR4, URZ ;  /* 0x000000ff00047c82 */ /* 0x000fe20008000000 */
[----:B------:R-:W-:-:S02]  /*1d50*/  UIADD3.X UR27, UPT, UPT, UR5, 0x40004040, URZ, UP0, !UPT ;  /* 0x40004040051b7890 */ /* 0x000fc400087fe4ff */
[----:B------:R-:W-:Y:S02]  /*1d60*/  UIADD3 UR54, UP0, UPT, UR16, 0x2, URZ ;  /* 0x0000000210367890 */ /* 0x000fe4000ff1e0ff */
[----:B------:R-:W-:Y:S02]  /*1d70*/  ULOP3.LUT UR18, UR18, 0x4000000, URZ, 0xfc, !UPT ;  /* 0x0400000012127892 */ /* 0x000fe4000f8efcff */
[----:B------:R-:W-:Y:S02]  /*1d80*/  UIADD3.X UR55, UPT, UPT, UR4, 0x40004040, URZ, UP0, !UPT ;  /* 0x4000404004377890 */ /* 0x000fe400087fe4ff */
[----:B------:R-:W-:Y:S02]  /*1d90*/  UIADD3.64 UR30, UPT, UPT, UR26, 0x80, URZ ;  /* 0x000000801a1e7897 */ /* 0x000fe4000fffe0ff */
[----:B------:R-:W-:Y:S02]  /*1da0*/  UIADD3.64 UR4, UPT, UPT, UR54, 0x2, URZ ;  /* 0x0000000236047897 */ /* 0x000fe4000fffe0ff */
[----:B------:R-:W-:-:S02]  /*1db0*/  UIADD3.64 UR36, UPT, UPT, UR26, 0x100, URZ ;  /* 0x000001001a247897 */ /* 0x000fc4000fffe0ff */
[----:B------:R-:W-:Y:S02]  /*1dc0*/  UIADD3.64 UR32, UPT, UPT, UR54, 0x4, URZ ;  /* 0x0000000436207897 */ /* 0x000fe4000fffe0ff */
[----:B------:R-:W-:Y:S02]  /*1dd0*/  UIADD3.64 UR40, UPT, UPT, UR26, 0x180, URZ ;  /* 0x000001801a287897 */ /* 0x000fe4000fffe0ff */
[----:B------:R-:W-:Y:S02]  /*1de0*/  UIADD3.64 UR38, UPT, UPT, UR54, 0x3fe, URZ ;  /* 0x000003fe36267897 */ /* 0x000fe4000fffe0ff */
[----:B------:R-:W-:Y:S02]  /*1df0*/  UIADD3.64 UR44, UPT, UPT, UR26, 0x200, URZ ;  /* 0x000002001a2c7897 */ /* 0x000fe4000fffe0ff */
[----:B------:R-:W-:Y:S02]  /*1e00*/  UIADD3.64 UR42, UPT, UPT, UR54, 0x400, URZ ;  /* 0x00000400362a7897 */ /* 0x000fe4000fffe0ff */
[----:B------:R-:W-:-:S02]  /*1e10*/  UIADD3.64 UR48, UPT, UPT, UR26, 0x280, URZ ;  /* 0x000002801a307897 */ /* 0x000fc4000fffe0ff */
[----:B------:R-:W-:Y:S01]  /*1e20*/  UIADD3.64 UR46, UPT, UPT, UR54, 0x402, URZ ;  /* 0x00000402362e7897 */ /* 0x000fe2000fffe0ff */
[----:B------:R-:W-:Y:S01]  /*1e30*/  UMOV UR20, 0x0 ;  /* 0x0000000000147882 */ /* 0x000fe20000000000 */
[----:B------:R-:W-:Y:S01]  /*1e40*/  UMOV UR21, 0x8410490 ;  /* 0x0841049000157882 */ /* 0x000fe20000000000 */
[----:B------:R-:W-:Y:S01]  /*1e50*/  UIADD3.64 UR52, UPT, UPT, UR26, 0x300, URZ ;  /* 0x000003001a347897 */ /* 0x000fe2000fffe0ff */
[----:B------:R-:W-:Y:S01]  /*1e60*/  UMOV UR17, 0x40004040 ;  /* 0x4000404000117882 */ /* 0x000fe20000000000 */
[----:B------:R-:W-:Y:S01]  /*1e70*/  UIADD3.64 UR50, UPT, UPT, UR54, 0x404, URZ ;  /* 0x0000040436327897 */ /* 0x000fe2000fffe0ff */
[----:B------:R-:W-:Y:S01]  /*1e80*/  UMOV UR19, 0x40004040 ;  /* 0x4000404000137882 */ /* 0x000fe20000000000 */
[----:B------:R-:W-:Y:S01]  /*1e90*/  UMOV UR22, 0x0 ;  /* 0x0000000000167882 */ /* 0x000fe20000000000 */
[----:B------:R-:W-:Y:S01]  /*1ea0*/  UMOV UR23, 0x8410490 ;  /* 0x0841049000177882 */ /* 0x000fe20000000000 */
[----:B------:R-:W-:Y:S01]  /*1eb0*/  UMOV UR24, 0x0 ;  /* 0x0000000000187882 */ /* 0x000fe20000000000 */
[----:B------:R-:W-:Y:S01]  /*1ec0*/  UMOV UR25, 0x8410490 ;  /* 0x0841049000197882 */ /* 0x000fe20000000000 */
[----:B------:R2:W-:Y:S01]  /*1ed0*/  UTCHMMA gdesc[UR16], gdesc[UR18], tmem[UR11], tmem[UR20], idesc[UR21], !UPT ;  /* 0x00ff1412100075ea */ /* 0x0005e2000f80000b */
[----:B------:R-:W-:Y:S01]  /*1ee0*/  UMOV UR28, 0x0 ;  /* 0x00000000001c7882 */ /* 0x000fe20000000000 */
[----:B------:R-:W-:Y:S01]  /*1ef0*/  UMOV UR29, 0x8410490 ;  /* 0x08410490001d7882 */ /* 0x000fe20000000000 */
[----:B------:R2:W-:Y:S01]  /*1f00*/  UTCHMMA gdesc[UR54], gdesc[UR26], tmem[UR11], tmem[UR22], idesc[UR23], UPT ;  /* 0x00ff161a360075ea */ /* 0x0005e2000b80000b */
        /* <DEDUP_REMOVED lines=12> */
[----:B------:R2:W-:Y:S01]  /*1fd0*/  UTCHMMA gdesc[UR46], gdesc[UR48], tmem[UR11], tmem[UR60], idesc[UR61], UPT ;  /* 0x00ff3c302e0075ea */ /* 0x0005e2000b80000b */
[----:B------:R2:W-:Y:S01]  /*1fe0*/  UTCHMMA gdesc[UR50], gdesc[UR52], tmem[UR11], tmem[UR62], idesc[UR63], UPT ;  /* 0x00ff3e34320075ea */ /* 0x0005e2000b80000b */
[----:B------:R-:W-:Y:S01]  /*1ff0*/  NOP ;  /* 0x0000000000007918 */ /* 0x000fe20000000000 */
.L_x_61:
[----:B------:R-:W-:Y:S01]  /*2000*/  ELECT P0, URZ, PT ;  /* 0x0000000000ff782f */ /* 0x000fe20003800000 */
[----:B--2---:R-:W-:Y:S01]  /*2010*/  UMOV UR4, UR6 ;  /* 0x0000000600047c82 */ /* 0x004fe20008000000 */
[----:B------:R-:W-:Y:S02]  /*2020*/  UMOV UR5, URZ ;  /* 0x000000ff00057c82 */ /* 0x000fe40008000000 */
[----:B------:R-:W-:-:S13]  /*2030*/  ISETP.LT.U32.AND P0, PT, R10, 0x20, P0 ;  /* 0x000000200a00780c */ /* 0x000fda0000701070 */
[----:B------:R-:W-:Y:S01]  /*2040*/  VOTEU.ANY UP0, P0 ;  /* 0x0000000000ff7886 */ /* 0x000fe20000000100 */
[----:B------:R-:W-:Y:S01]  /*2050*/  VOTEU.ANY UP1, P0 ;  /* 0x0000000000ff7886 */ /* 0x000fe20000020100 */
[----:B------:R-:W-:-:S03]  /*2060*/  ISETP.GE.U32.AND P0, PT, R13, 0x81, PT ;  /* 0x000000810d00780c */ /* 0x000fc60003f06070 */
[----:B------:R-:W-:Y:S02]  /*2070*/  @UP0 UMOV UR4, UR4 ;  /* 0x0000000400040c82 */ /* 0x000fe40008000000 */
[----:B------:R2:W-:Y:S01]  /*2080*/  @UP1 UTCBAR [UR4], URZ ;  /* 0x000000ff040013e9 */ /* 0x0005e200080000ff */
[----:B------:R-:W-:Y:S06]  /*2090*/  BAR.SYNC.DEFER_BLOCKING 0x0 ;  /* 0x0000000000007b1d */ /* 0x000fec0000010000 */
[----:B------:R-:W3:Y:S02]  /*20a0*/  SYNCS.PHASECHK.TRANS64.TRYWAIT P3, [UR10+0x60020], RZ ;  /* 0x060020ffff0075a7 */ /* 0x000ee4000806110a */
[----:B--23--:R-:W-:Y:S05]  /*20b0*/  @!P3 BRA `(.L_x_62) ;  /* 0x0000001400e0b947 */ /* 0x00cfea0003800000 */
.L_x_79:
[----:B------:R-:W-:Y:S01]  /*20c0*/  IMAD.MOV.U32 R2, RZ, RZ, RZ ;  /* 0x000000ffff027224 */ /* 0x000fe200078e00ff */
[----:B------:R-:W-:Y:S06]  /*20d0*/  @!P0 BRA `(.L_x_59) ;  /* 0x0000000400c88947 */ /* 0x000fec0003800000 */
[----:B------:R-:W2:Y:S01]  /*20e0*/  LDCU UR36, c[0x0][0x3a0] ;  /* 0x00007400ff2477ac */ /* 0x000ea20008000800 */
[----:B------:R-:W-:Y:S01]  /*20f0*/  UMOV UR16, 0x1 ;  /* 0x0000000100107882 */ /* 0x000fe20000000000 */
[----:B------:R-:W-:-:S05]  /*2100*/  UMOV UR31, 0x80 ;  /* 0x00000080001f7882 */ /* 0x000fca0000000000 */
.L_x_66:
[----:B------:R-:W-:Y:S01]  /*2110*/  BAR.SYNC.DEFER_BLOCKING 0x0 ;  /* 0x0000000000007b1d */ /* 0x000fe20000010000 */
[----:B------:R-:W-:Y:S01]  /*2120*/  ULEA UR37, UR16, UR10, 0x3 ;  /* 0x0000000a10257291 */ /* 0x000fe2000f8e18ff */
[----:B------:R-:W-:Y:S01]  /*2130*/  @!P2 IMAD.MOV.U32 R3, RZ, RZ, 0x18000 ;  /* 0x00018000ff03a424 */ /* 0x000fe200078e00ff */
[----:B------:R-:W-:Y:S01]  /*2140*/  ELECT P0, URZ, PT ;  /* 0x0000000000ff782f */ /* 0x000fe20003800000 */
[----:B------:R-:W-:-:S03]  /*2150*/  ULEA UR4, UR16, UR10, 0xf ;  /* 0x0000000a10047291 */ /* 0x000fc6000f8e78ff */
[----:B------:R-:W-:Y:S01]  /*2160*/  ISETP.LT.U32.AND P0, PT, R10, 0x40, P0 ;  /* 0x000000400a00780c */ /* 0x000fe20000701070 */
[----:B------:R-:W-:Y:S02]  /*2170*/  ULOP3.LUT UR19, UR14, 0x1, URZ, 0xc0, !UPT ;  /* 0x000000010e137892 */ /* 0x000fe4000f8ec0ff */
[----:B------:R-:W-:Y:S02]  /*2180*/  UIADD3 UR17, UPT, UPT, UR4, 0x40000, URZ ;  /* 0x0004000004117890 */ /* 0x000fe4000fffe0ff */
[----:B------:R-:W-:Y:S02]  /*2190*/  ULEA UR6, UR19, UR31, 0x6 ;  /* 0x0000001f13067291 */ /* 0x000fe4000f8e30ff */
[----:B------:R-:W-:Y:S02]  /*21a0*/  UIADD3 UR5, UPT, UPT, UR37, 0x60000, URZ ;  /* 0x0006000025057890 */ /* 0x000fe4000fffe0ff */
[----:B------:R-:W-:Y:S02]  /*21b0*/  ULEA UR4, UR19, UR17, 0xe ;  /* 0x0000001113047291 */ /* 0x000fe4000f8e70ff */
[----:B------:R-:W-:-:S02]  /*21c0*/  ULEA UR18, UR16, UR10, 0x10 ;  /* 0x0000000a10127291 */ /* 0x000fc4000f8e80ff */
[----:B------:R-:W-:Y:S01]  /*21d0*/  VOTEU.ANY UP0, P0 ;  /* 0x0000000000ff7886 */ /* 0x000fe20000000100 */
[----:B------:R-:W-:Y:S01]  /*21e0*/  ULOP3.LUT UR30, UR14, 0x3, URZ, 0xc0, !UPT ;  /* 0x000000030e1e7892 */ /* 0x000fe2000f8ec0ff */
[----:B------:R-:W-:Y:S01]  /*21f0*/  UMOV UR29, UR5 ;  /* 0x00000005001d7c82 */ /* 0x000fe20008000000 */
[----:B------:R3:W-:Y:S01]  /*2200*/  @!P2 SYNCS.ARRIVE.TRANS64 RZ, [UR37+0x60000], R3 ;  /* 0x06000003ffffa9a7 */ /* 0x0007e20008000025 */
[----:B------:R-:W-:Y:S01]  /*2210*/  BAR.SYNC.DEFER_BLOCKING 0x0 ;  /* 0x0000000000007b1d */ /* 0x000fe20000010000 */
[----:B------:R-:W-:Y:S02]  /*2220*/  ULEA UR28, UR30, UR18, 0xe ;  /* 0x000000121e1c7291 */ /* 0x000fe4000f8e70ff */
[----:B------:R-:W-:Y:S01]  /*2230*/  ULEA UR30, UR30, UR15, 0x6 ;  /* 0x0000000f1e1e7291 */ /* 0x000fe2000f8e30ff */
[----:B---3--:R-:W-:Y:S02]  /*2240*/  IMAD.U32 R3, R2, -0x80000000, RZ ;  /* 0x8000000002037824 */ /* 0x008fe400078e00ff */
[----:B------:R3:W-:Y:S01]  /*2250*/  @UP0 UTMALDG.2D [UR4], [UR8] ;  /* 0x00000004080005b4 */ /* 0x0007e20008008000 */
[----:B------:R-:W-:Y:S01]  /*2260*/  UISETP.NE.U32.AND UP0, UPT, UR14, URZ, UPT ;  /* 0x000000ff0e00728c */ /* 0x000fe2000bf05070 */
[----:B------:R5:W-:Y:S06]  /*2270*/  MEMBAR.ALL.CTA ;  /* 0x0000000000007992 */ /* 0x000bec0000008000 */
[----:B-----5:R-:W5:Y:S02]  /*2280*/  FENCE.VIEW.ASYNC.S ;  /* 0x00000000000073c6 */ /* 0x020f640000000000 */
[----:B-----5:R-:W-:Y:S06]  /*2290*/  BAR.SYNC.DEFER_BLOCKING 0x0 ;  /* 0x0000000000007b1d */ /* 0x020fec0000010000 */
[----:B------:R3:W-:Y:S02]  /*22a0*/  UTMALDG.2D [UR28], [UR34] ;  /* 0x0000001c220075b4 */ /* 0x0007e40008008000 */
[----:B------:R-:W-:Y:S06]  /*22b0*/  BAR.SYNC.DEFER_BLOCKING 0x0 ;  /* 0x0000000000007b1d */ /* 0x000fec0000010000 */
[----:B------:R-:W5:Y:S02]  /*22c0*/  SYNCS.PHASECHK.TRANS64.TRYWAIT P0, [UR37+0x60000], R3 ;  /* 0x06000003ff0075a7 */ /* 0x000f640008001125 */
[----:B---3-5:R-:W-:Y:S05]  /*22d0*/  @!P0 BRA `(.L_x_63) ;  /* 0x0000001400648947 */ /* 0x028fea0003800000 */
.L_x_80:
[----:B------:R-:W-:Y:S05]  /*22e0*/  BRA.U UP0, `(.L_x_64) ;  /* 0x0000000100f87547 */ /* 0x000fea000b800000 */
[----:B------:R-:W-:Y:S02]  /*22f0*/  USHF.R.U32.HI UR17, URZ, 0x4, UR17 ;  /* 0x00000004ff117899 */ /* 0x000fe40008011611 */
[----:B------:R-:W-:Y:S02]  /*2300*/  USHF.R.U32.HI UR6, URZ, 0x4, UR18 ;  /* 0x00000004ff067899 */ /* 0x000fe40008011612 */
[----:B------:R-:W-:Y:S02]  /*2310*/  USGXT.U32 UR22, UR17, 0xe ;  /* 0x0000000e1116789a */ /* 0x000fe40008000000 */
[----:B------:R-:W-:Y:S02]  /*2320*/  USGXT.U32 UR6, UR6, 0xe ;  /* 0x0000000e0606789a */ /* 0x000fe40008000000 */
[----:B------:R-:W-:Y:S02]  /*2330*/  UIADD3 UR26, UP0, UPT, UR22, 0x2, URZ ;  /* 0x00000002161a7890 */ /* 0x000fe4000ff1e0ff */
[----:B------:R-:W-:Y:S01]  /*2340*/  UIADD3 UR24, UP1, UPT, UR6, 0x4000080, URZ ;  /* 0x0400008006187890 */ /* 0x000fe2000ff3e0ff */
[----:B------:R-:W-:Y:S01]  /*2350*/  UMOV UR4, URZ ;  /* 0x000000ff00047c82 */ /* 0x000fe20008000000 */
[----:B------:R-:W-:Y:S01]  /*2360*/  UMOV UR5, URZ ;  /* 0x000000ff00057c82 */ /* 0x000fe20008000000 */
[----:B------:R-:W-:-:S02]  /*2370*/  UIADD3.X UR27, UPT, UPT, UR4, 0x40004040, URZ, UP0, !UPT ;  /* 0x40004040041b7890 */ /* 0x000fc400087fe4ff */
[----:B------:R-:W-:Y:S02]  /*2380*/  UIADD3 UR50, UP3, UPT, UR26, 0x2, URZ ;  /* 0x000000021a327890 */ /* 0x000fe4000ff7e0ff */
[----:B------:R-:W-:Y:S02]  /*2390*/  UIADD3.X UR25, UPT, UPT, UR5, 0x40004040, URZ, UP1, !UPT ;  /* 0x4000404005197890 */ /* 0x000fe40008ffe4ff */
[----:B------:R-:W-:Y:S02]  /*23a0*/  UIADD3 UR52, UP2, UPT, UR24, 0x80, URZ ;  /* 0x0000008018347890 */ /* 0x000fe4000ff5e0ff */
[----:B------:R-:W-:Y:S02]  /*23b0*/  UIADD3 UR54, UP6, UPT, UR26, 0x4, URZ ;  /* 0x000000041a367890 */ /* 0x000fe4000ffde0ff */
[----:B------:R-:W-:Y:S02]  /*23c0*/  UIADD3 UR56, UP5, UPT, UR24, 0x100, URZ ;  /* 0x0000010018387890 */ /* 0x000fe4000ffbe0ff */
[----:B------:R-:W-:-:S02]  /*23d0*/  UIADD3 UR58, UP1, UPT, UR26, 0x3fe, URZ ;  /* 0x000003fe1a3a7890 */ /* 0x000fc4000ff3e0ff */
[----:B------:R-:W-:Y:S02]  /*23e0*/  ULOP3.LUT UR4, UR6, 0x4000000, URZ, 0xfc, !UPT ;  /* 0x0400000006047892 */ /* 0x000fe4000f8efcff */
[----:B------:R-:W-:Y:S02]  /*23f0*/  UIADD3 UR60, UP0, UPT, UR24, 0x180, URZ ;  /* 0x00000180183c7890 */ /* 0x000fe4000ff1e0ff */
[----:B------:R-:W-:Y:S02]  /*2400*/  UIADD3.X UR51, UPT, UPT, UR27, URZ, URZ, UP3, !UPT ;  /* 0x000000ff1b337290 */ /* 0x000fe40009ffe4ff */
[----:B------:R-:W-:Y:S02]  /*2410*/  UIADD3 UR62, UP4, UPT, UR26, 0x400, URZ ;  /* 0x000004001a3e7890 */ /* 0x000fe4000ff9e0ff */
[----:B------:R-:W-:Y:S02]  /*2420*/  UIADD3 UR64, UP3, UPT, UR24, 0x200, URZ ;  /* 0x0000020018407890 */ /* 0x000fe4000ff7e0ff */
[----:B------:R-:W-:-:S02]  /*2430*/  UIADD3.X UR53, UPT, UPT, UR25, URZ, URZ, UP2, !UPT ;  /* 0x000000ff19357290 */ /* 0x000fc400097fe4ff */
[----:B------:R-:W-:Y:S02]  /*2440*/  UIADD3.X UR55, UPT, UPT, UR27, URZ, URZ, UP6, !UPT ;  /* 0x000000ff1b377290 */ /* 0x000fe4000b7fe4ff */
[----:B------:R-:W-:Y:S02]  /*2450*/  UIADD3 UR66, UP2, UPT, UR26, 0x402, URZ ;  /* 0x000004021a427890 */ /* 0x000fe4000ff5e0ff */
[----:B------:R-:W-:Y:S02]  /*2460*/  UIADD3 UR68, UP6, UPT, UR24, 0x280, URZ ;  /* 0x0000028018447890 */ /* 0x000fe4000ffde0ff */
[----:B------:R-:W-:Y:S02]  /*2470*/  UIADD3.X UR57, UPT, UPT, UR25, URZ, URZ, UP5, !UPT ;  /* 0x000000ff19397290 */ /* 0x000fe4000affe4ff */
[----:B------:R-:W-:Y:S02]  /*2480*/  UIADD3.X UR59, UPT, UPT, UR27, URZ, URZ, UP1, !UPT ;  /* 0x000000ff1b3b7290 */ /* 0x000fe40008ffe4ff */
[----:B------:R-:W-:-:S02]  /*2490*/  UIADD3 UR28, UP5, UPT, UR26, 0x404, URZ ;  /* 0x000004041a1c7890 */ /* 0x000fc4000ffbe0ff */
[----:B------:R-:W-:Y:S02]  /*24a0*/  UIADD3 UR32, UP1, UPT, UR24, 0x300, URZ ;  /* 0x0000030018207890 */ /* 0x000fe4000ff3e0ff */
[----:B------:R-:W-:Y:S02]  /*24b0*/  UIADD3.X UR61, UPT, UPT, UR25, URZ, URZ, UP0, !UPT ;  /* 0x000000ff193d7290 */ /* 0x000fe400087fe4ff */
[----:B------:R-:W-:Y:S02]  /*24c0*/  UIADD3.X UR63, UPT, UPT, UR27, URZ, URZ, UP4, !UPT ;  /* 0x000000ff1b3f7290 */ /* 0x000fe4000a7fe4ff */
[----:B------:R-:W-:Y:S02]  /*24d0*/  UIADD3.X UR65, UPT, UPT, UR25, URZ, URZ, UP3, !UPT ;  /* 0x000000ff19417290 */ /* 0x000fe40009ffe4ff */
[----:B------:R-:W-:Y:S02]  /*24e0*/  UIADD3.X UR67, UPT, UPT, UR27, URZ, URZ, UP2, !UPT ;  /* 0x000000ff1b437290 */ /* 0x000fe400097fe4ff */
[----:B------:R-:W-:Y:S01]  /*24f0*/  UIADD3.X UR69, UPT, UPT, UR25, URZ, URZ, UP6, !UPT ;  /* 0x000000ff19457290 */ /* 0x000fe2000b7fe4ff */
[----:B------:R-:W-:Y:S01]  /*2500*/  UMOV UR20, 0x0 ;  /* 0x0000000000147882 */ /* 0x000fe20000000000 */
[----:B------:R-:W-:Y:S01]  /*2510*/  UMOV UR21, 0x8410490 ;  /* 0x0841049000157882 */ /* 0x000fe20000000000 */
[----:B------:R-:W-:Y:S01]  /*2520*/  UMOV UR23, 0x40004040 ;  /* 0x4000404000177882 */ /* 0x000fe20000000000 */
[----:B------:R-:W-:Y:S01]  /*2530*/  UMOV UR5, 0x40004040 ;  /* 0x4000404000057882 */ /* 0x000fe20000000000 */
[----:B------:R-:W-:Y:S01]  /*2540*/  UIADD3.X UR29, UPT, UPT, UR27, URZ, URZ, UP5, !UPT ;  /* 0x000000ff1b1d7290 */ /* 0x000fe2000affe4ff */
[----:B------:R3:W-:Y:S01]  /*2550*/  UTCHMMA gdesc[UR22], gdesc[UR4], tmem[UR11], tmem[UR20], idesc[UR21], UPT ;  /* 0x00ff1404160075ea */ /* 0x0007e2000b80000b */
[----:B------:R-:W-:Y:S01]  /*2560*/  UIADD3.X UR33, UPT, UPT, UR25, URZ, URZ, UP1, !UPT ;  /* 0x000000ff19217290 */ /* 0x000fe20008ffe4ff */
[----:B------:R-:W-:Y:S01]  /*2570*/  UMOV UR18, 0x0 ;  /* 0x0000000000127882 */ /* 0x000fe20000000000 */
[----:B------:R-:W-:Y:S01]  /*2580*/  UMOV UR19, 0x8410490 ;  /* 0x0841049000137882 */ /* 0x000fe20000000000 */
[----:B------:R-:W-:Y:S01]  /*2590*/  UMOV UR44, 0x0 ;  /* 0x00000000002c7882 */ /* 0x000fe20000000000 */
[----:B------:R-:W-:Y:S01]  /*25a0*/  UMOV UR45, 0x8410490 ;  /* 0x08410490002d7882 */ /* 0x000fe20000000000 */
        /* <DEDUP_REMOVED lines=18> */
.L_x_64:
[----:B------:R-:W-:Y:S01]  /*26d0*/  ELECT P0, URZ, PT ;  /* 0x0000000000ff782f */ /* 0x000fe20003800000 */
[----:B---3--:R-:W-:-:S03]  /*26e0*/  UIADD3 UR4, UPT, UPT, UR37, 0x60020, URZ ;  /* 0x0006002025047890 */ /* 0x008fc6000fffe0ff */
[----:B------:R-:W-:Y:S01]  /*26f0*/  ISETP.LT.U32.AND P0, PT, R10, 0x20, P0 ;  /* 0x000000200a00780c */ /* 0x000fe20000701070 */
[----:B------:R-:W-:-:S12]  /*2700*/  UMOV UR5, URZ ;  /* 0x000000ff00057c82 */ /* 0x000fd80008000000 */
[----:B------:R-:W-:Y:S01]  /*2710*/  VOTEU.ANY UP0, P0 ;  /* 0x0000000000ff7886 */ /* 0x000fe20000000100 */
[----:B------:R-:W-:-:S04]  /*2720*/  VOTEU.ANY UP1, P0 ;  /* 0x0000000000ff7886 */ /* 0x000fc80000020100 */
[----:B------:R-:W-:Y:S02]  /*2730*/  @UP0 UMOV UR4, UR4 ;  /* 0x0000000400040c82 */ /* 0x000fe40008000000 */
[----:B------:R3:W-:Y:S01]  /*2740*/  @UP1 UTCBAR [UR4], URZ ;  /* 0x000000ff040013e9 */ /* 0x0007e200080000ff */
[----:B------:R-:W-:Y:S06]  /*2750*/  BAR.SYNC.DEFER_BLOCKING 0x0 ;  /* 0x0000000000007b1d */ /* 0x000fec0000010000 */
[----:B------:R-:W5:Y:S02]  /*2760*/  SYNCS.PHASECHK.TRANS64.TRYWAIT P0, [UR37+0x60020], R3 ;  /* 0x06002003ff0075a7 */ /* 0x000f640008001125 */
[----:B---3-5:R-:W-:Y:S05]  /*2770*/  @!P0 BRA `(.L_x_65) ;  /* 0x0000001000488947 */ /* 0x028fea0003800000 */
.L_x_81:
[----:B------:R-:W-:Y:S02]  /*2780*/  UIADD3 UR16, UPT, UPT, UR16, 0x1, URZ ;  /* 0x0000000110107890 */ /* 0x000fe4000fffe0ff */
[----:B------:R-:W-:Y:S02]  /*2790*/  UIADD3 UR31, UPT, UPT, UR31, 0x80, URZ ;  /* 0x000000801f1f7890 */ /* 0x000fe4000fffe0ff */
[----:B------:R-:W-:-:S04]  /*27a0*/  UISETP.NE.U32.AND UP0, UPT, UR16, 0x4, UPT ;  /* 0x000000041000788c */ /* 0x000fc8000bf05070 */
[----:B------:R-:W-:Y:S02]  /*27b0*/  USEL UR16, UR16, URZ, UP0 ;  /* 0x000000ff10107287 */ /* 0x000fe40008000000 */
[----:B------:R-:W-:Y:S02]  /*27c0*/  USEL UR4, URZ, 0x1, UP0 ;  /* 0x00000001ff047887 */ /* 0x000fe40008000000 */
[----:B--2---:R-:W-:-:S04]  /*27d0*/  UISETP.GE.AND UP0, UPT, UR31, UR36, UPT ;  /* 0x000000241f00728c */ /* 0x004fc8000bf06270 */
[----:B------:R-:W-:-:S05]  /*27e0*/  LOP3.LUT R2, R2, UR4, RZ, 0x3c, !PT ;  /* 0x0000000402027c12 */ /* 0x000fca000f8e3cff */
[----:B------:R-:W-:Y:S05]  /*27f0*/  BRA.U !UP0, `(.L_x_66) ;  /* 0xfffffff908447547 */ /* 0x000fea000b83ffff */
.L_x_59:
[----:B---3-5:R-:W-:Y:S06]  /*2800*/  BAR.SYNC.DEFER_BLOCKING 0x0 ;  /* 0x0000000000007b1d */ /* 0x028fec0000010000 */
[----:B------:R-:W-:Y:S04]  /*2810*/  BSSY.RECONVERGENT B4, `(.L_x_67) ;  /* 0x0000004000047945 */ /* 0x000fe80003800200 */
[----:B------:R-:W-:Y:S05]  /*2820*/  @P2 BRA `(.L_x_68) ;  /* 0x0000000000082947 */ /* 0x000fea0003800000 */
[----:B------:R-:W2:Y:S02]  /*2830*/  SYNCS.CCTL.IV [UR10+0x60000] ;  /* 0x06000000ff0079b1 */ /* 0x000ea4000800000a */
[----:B--2---:R-:W2:Y:S02]  /*2840*/  SYNCS.CCTL.IV [UR10+0x60020] ;  /* 0x06002000ff0079b1 */ /* 0x004ea4000800000a */
.L_x_68:
[----:B------:R-:W-:Y:S05]  /*2850*/  BSYNC.RECONVERGENT B4 ;  /* 0x0000000000047941 */ /* 0x000fea0003800200 */
.L_x_67:
[----:B--2---:R-:W-:Y:S06]  /*2860*/  BAR.SYNC.DEFER_BLOCKING 0x0 ;  /* 0x0000000000007b1d */ /* 0x004fec0000010000 */
[----:B------:R-:W-:Y:S04]  /*2870*/  BSSY.RECONVERGENT B4, `(.L_x_69) ;  /* 0x0000004000047945 */ /* 0x000fe80003800200 */
[----:B------:R-:W-:Y:S05]  /*2880*/  @P2 BRA `(.L_x_70) ;  /* 0x0000000000082947 */ /* 0x000fea0003800000 */
[----:B------:R-:W2:Y:S02]  /*2890*/  SYNCS.CCTL.IV [UR10+0x60008] ;  /* 0x06000800ff0079b1 */ /* 0x000ea4000800000a */
[----:B--2---:R-:W2:Y:S02]  /*28a0*/  SYNCS.CCTL.IV [UR10+0x60028] ;  /* 0x06002800ff0079b1 */ /* 0x004ea4000800000a */
.L_x_70:
[----:B------:R-:W-:Y:S05]  /*28b0*/  BSYNC.RECONVERGENT B4 ;  /* 0x0000000000047941 */ /* 0x000fea0003800200 */
.L_x_69:
[----:B--2---:R-:W-:Y:S06]  /*28c0*/  BAR.SYNC.DEFER_BLOCKING 0x0 ;  /* 0x0000000000007b1d */ /* 0x004fec0000010000 */
[----:B------:R-:W-:Y:S04]  /*28d0*/  BSSY.RECONVERGENT B4, `(.L_x_71) ;  /* 0x0000004000047945 */ /* 0x000fe80003800200 */
[----:B------:R-:W-:Y:S05]  /*28e0*/  @P2 BRA `(.L_x_72) ;  /* 0x0000000000082947 */ /* 0x000fea0003800000 */
[----:B------:R-:W2:Y:S02]  /*28f0*/  SYNCS.CCTL.IV [UR10+0x60010] ;  /* 0x06001000ff0079b1 */ /* 0x000ea4000800000a */
[----:B--2---:R-:W2:Y:S02]  /*2900*/  SYNCS.CCTL.IV [UR10+0x60030] ;  /* 0x06003000ff0079b1 */ /* 0x004ea4000800000a */
.L_x_72:
[----:B------:R-:W-:Y:S05]  /*2910*/  BSYNC.RECONVERGENT B4 ;  /* 0x0000000000047941 */ /* 0x000fea0003800200 */
.L_x_71:
[----:B--2---:R-:W-:Y:S06]  /*2920*/  BAR.SYNC.DEFER_BLOCKING 0x0 ;  /* 0x0000000000007b1d */ /* 0x004fec0000010000 */
[----:B------:R-:W-:Y:S04]  /*2930*/  BSSY.RECONVERGENT B4, `(.L_x_73) ;  /* 0x0000004000047945 */ /* 0x000fe80003800200 */
[----:B------:R-:W-:Y:S05]  /*2940*/  @P2 BRA `(.L_x_74) ;  /* 0x0000000000082947 */ /* 0x000fea0003800000 */
[----:B------:R-:W2:Y:S02]  /*2950*/  SYNCS.CCTL.IV [UR10+0x60018] ;  /* 0x06001800ff0079b1 */ /* 0x000ea4000800000a */
[----:B--2---:R-:W2:Y:S02]  /*2960*/  SYNCS.CCTL.IV [UR10+0x60038] ;  /* 0x06003800ff0079b1 */ /* 0x004ea4000800000a */
.L_x_74:
[----:B------:R-:W-:Y:S05]  /*2970*/  BSYNC.RECONVERGENT B4 ;  /* 0x0000000000047941 */ /* 0x000fea0003800200 */
.L_x_73:
[----:B------:R-:W-:Y:S01]  /*2980*/  ULOP3.LUT UR14, UR14, 0x3, URZ, 0xc0, !UPT ;  /* 0x000000030e0e7892 */ /* 0x000fe2000f8ec0ff */
[C---:B------:R-:W-:Y:S01]  /*2990*/  IMAD.SHL.U32 R2, R0.reuse, 0x80, RZ ;  /* 0x0000008000027824 */ /* 0x040fe200078e00ff */
[----:B------:R-:W-:Y:S01]  /*29a0*/  UMOV UR6, UR7 ;  /* 0x0000000700067c82 */ /* 0x000fe20008000000 */
[----:B------:R-:W-:Y:S01]  /*29b0*/  IMAD.SHL.U32 R3, R0, 0x10, RZ ;  /* 0x0000001000037824 */ /* 0x000fe200078e00ff */
[----:B------:R-:W-:Y:S02]  /*29c0*/  ULEA UR4, UR14, UR11, 0x15 ;  /* 0x0000000b0e047291 */ /* 0x000fe4000f8ea8ff */
[----:B------:R-:W-:Y:S01]  /*29d0*/  LOP3.LUT R0, R2, 0x3f80, RZ, 0xc0, !PT ;  /* 0x00003f8002007812 */ /* 0x000fe200078ec0ff */
[----:B------:R-:W-:Y:S01]  /*29e0*/  ULEA UR5, UR14, UR15, 0x6 ;  /* 0x0000000f0e057291 */ /* 0x000fe2000f8e30ff */
[----:B------:R-:W-:Y:S02]  /*29f0*/  ELECT P0, URZ, PT ;  /* 0x0000000000ff782f */ /* 0x000fe40003800000 */
[----:B------:R-:W-:-:S03]  /*2a00*/  LOP3.LUT R0, R0, 0x70, R3, 0xf8, !PT ;  /* 0x0000007000007812 */ /* 0x000fc600078ef803 */
[----:B------:R-:W3:Y:S01]  /*2a10*/  LDTM.x64 R96, tmem[UR4] ;  /* 0x00000004006079ee */ /* 0x000ee20008340000 */
[C---:B------:R-:W-:Y:S02]  /*2a20*/  LOP3.LUT R2, R0.reuse, 0x10, RZ, 0x3c, !PT ;  /* 0x0000001000027812 */ /* 0x040fe400078e3cff */
[----:B------:R-:W-:Y:S02]  /*2a30*/  LOP3.LUT R3, R0, 0x20, RZ, 0x3c, !PT ;  /* 0x0000002000037812 */ /* 0x000fe400078e3cff */
[----:B---3--:R-:W-:Y:S02]  /*2a40*/  F2FP.BF16.F32.PACK_AB R160, R97, R96 ;  /* 0x0000006061a0723e */ /* 0x008fe400000010ff */
[----:B------:R-:W-:Y:S02]  /*2a50*/  F2FP.BF16.F32.PACK_AB R161, R99, R98 ;  /* 0x0000006263a1723e */ /* 0x000fe400000010ff */
[----:B------:R-:W-:Y:S02]  /*2a60*/  F2FP.BF16.F32.PACK_AB R162, R101, R100 ;  /* 0x0000006465a2723e */ /* 0x000fe400000010ff */
[----:B------:R-:W-:-:S02]  /*2a70*/  F2FP.BF16.F32.PACK_AB R163, R103, R102 ;  /* 0x0000006667a3723e */ /* 0x000fc400000010ff */
[----:B------:R-:W-:Y:S02]  /*2a80*/  F2FP.BF16.F32.PACK_AB R164, R105, R104 ;  /* 0x0000006869a4723e */ /* 0x000fe400000010ff */
[----:B------:R-:W-:Y:S02]  /*2a90*/  F2FP.BF16.F32.PACK_AB R165, R107, R106 ;  /* 0x0000006a6ba5723e */ /* 0x000fe400000010ff */
[----:B------:R-:W-:Y:S02]  /*2aa0*/  F2FP.BF16.F32.PACK_AB R166, R109, R108 ;  /* 0x0000006c6da6723e */ /* 0x000fe400000010ff */
[----:B------:R-:W-:Y:S02]  /*2ab0*/  F2FP.BF16.F32.PACK_AB R167, R111, R110 ;  /* 0x0000006e6fa7723e */ /* 0x000fe400000010ff */
[----:B------:R-:W3:Y:S01]  /*2ac0*/  LDTM.x64 R48, tmem[UR4+0x40] ;  /* 0x00004004003079ee */ /* 0x000ee20008340000 */
[----:B------:R-:W-:Y:S02]  /*2ad0*/  F2FP.BF16.F32.PACK_AB R112, R113, R112 ;  /* 0x000000707170723e */ /* 0x000fe400000010ff */
[----:B------:R-:W-:-:S02]  /*2ae0*/  F2FP.BF16.F32.PACK_AB R120, R121, R120 ;  /* 0x000000787978723e */ /* 0x000fc400000010ff */
[----:B------:R-:W-:Y:S02]  /*2af0*/  F2FP.BF16.F32.PACK_AB R128, R129, R128 ;  /* 0x000000808180723e */ /* 0x000fe400000010ff */
[----:B------:R-:W-:Y:S02]  /*2b00*/  F2FP.BF16.F32.PACK_AB R113, R115, R114 ;  /* 0x000000727371723e */ /* 0x000fe400000010ff */
[----:B------:R-:W-:Y:S02]  /*2b10*/  F2FP.BF16.F32.PACK_AB R121, R123, R122 ;  /* 0x0000007a7b79723e */ /* 0x000fe400000010ff */
[----:B------:R-:W-:Y:S02]  /*2b20*/  F2FP.BF16.F32.PACK_AB R129, R131, R130 ;  /* 0x000000828381723e */ /* 0x000fe400000010ff */
[----:B------:R-:W-:Y:S02]  /*2b30*/  F2FP.BF16.F32.PACK_AB R114, R117, R116 ;  /* 0x000000747572723e */ /* 0x000fe400000010ff */
[----:B------:R-:W-:-:S02]  /*2b40*/  F2FP.BF16.F32.PACK_AB R115, R119, R118 ;  /* 0x000000767773723e */ /* 0x000fc400000010ff */
[----:B------:R-:W-:Y:S02]  /*2b50*/  F2FP.BF16.F32.PACK_AB R122, R125, R124 ;  /* 0x0000007c7d7a723e */ /* 0x000fe400000010ff */
[----:B------:R-:W-:Y:S02]  /*2b60*/  F2FP.BF16.F32.PACK_AB R123, R127, R126 ;  /* 0x0000007e7f7b723e */ /* 0x000fe400000010ff */
[----:B------:R-:W-:Y:S02]  /*2b70*/  F2FP.BF16.F32.PACK_AB R130, R133, R132 ;  /* 0x000000848582723e */ /* 0x000fe400000010ff */
[----:B------:R-:W-:Y:S02]  /*2b80*/  F2FP.BF16.F32.PACK_AB R136, R137, R136 ;  /* 0x000000888988723e */ /* 0x000fe400000010ff */
[----:B---3--:R-:W-:Y:S02]  /*2b90*/  F2FP.BF16.F32.PACK_AB R116, R49, R48 ;  /* 0x000000303174723e */ /* 0x008fe400000010ff */
        /* <DEDUP_REMOVED lines=9> */
[----:B----4-:R-:W3:Y:S01]  /*2c30*/  LDTM.x64 R4, tmem[UR4+0x80] ;  /* 0x00008004000479ee */ /* 0x010ee20008340000 */
        /* <DEDUP_REMOVED lines=63> */
[----:B------:R-:W-:Y:S01]  /*3030*/  NOP ;  /* 0x0000000000007918 */ /* 0x000fe20000000000 */
[----:B--2---:R-:W-:Y:S01]  /*3040*/  STS.128 [R0+UR10], R160 ;  /* 0x000000a000007988 */ /* 0x004fe20008000c0a */
[----:B------:R-:W-:Y:S01]  /*3050*/  F2FP.BF16.F32.PACK_AB R152, R153, R152 ;  /* 0x000000989998723e */ /* 0x000fe200000010ff */
[----:B------:R-:W-:Y:S01]  /*3060*/  ULEA UR4, UR14, UR10, 0xe ;  /* 0x0000000a0e047291 */ /* 0x000fe2000f8e70ff */
[----:B------:R-:W-:Y:S01]  /*3070*/  F2FP.BF16.F32.PACK_AB R153, R155, R154 ;  /* 0x0000009a9b99723e */ /* 0x000fe200000010ff */
[----:B------:R-:W-:Y:S01]  /*3080*/  STS.128 [R0+UR10+0x4000], R116 ;  /* 0x0040007400007988 */ /* 0x000fe20008000c0a */
[----:B------:R-:W-:-:S02]  /*3090*/  F2FP.BF16.F32.PACK_AB R154, R157, R156 ;  /* 0x0000009c9d9a723e */ /* 0x000fc400000010ff */
[----:B------:R-:W-:Y:S01]  /*30a0*/  F2FP.BF16.F32.PACK_AB R155, R159, R158 ;  /* 0x0000009e9f9b723e */ /* 0x000fe200000010ff */
[----:B------:R-:W-:Y:S01]  /*30b0*/  STS.128 [R0+UR10+0x8000], R68 ;  /* 0x0080004400007988 */ /* 0x000fe20008000c0a */
[----:B---3--:R-:W-:Y:S02]  /*30c0*/  F2FP.BF16.F32.PACK_AB R4, R5, R4 ;  /* 0x000000040504723e */ /* 0x008fe400000010ff */
[----:B------:R-:W-:Y:S02]  /*30d0*/  F2FP.BF16.F32.PACK_AB R5, R7, R6 ;  /* 0x000000060705723e */ /* 0x000fe400000010ff */
[----:B------:R-:W-:Y:S02]  /*30e0*/  F2FP.BF16.F32.PACK_AB R12, R13, R12 ;  /* 0x0000000c0d0c723e */ /* 0x000fe400000010ff */
[----:B------:R-:W-:Y:S02]  /*30f0*/  F2FP.BF16.F32.PACK_AB R6, R9, R8 ;  /* 0x000000080906723e */ /* 0x000fe400000010ff */
[----:B------:R-:W-:-:S02]  /*3100*/  F2FP.BF16.F32.PACK_AB R7, R11, R10 ;  /* 0x0000000a0b07723e */ /* 0x000fc400000010ff */
[----:B------:R-:W-:Y:S02]  /*3110*/  F2FP.BF16.F32.PACK_AB R13, R15, R14 ;  /* 0x0000000e0f0d723e */ /* 0x000fe400000010ff */
[----:B------:R-:W-:Y:S01]  /*3120*/  F2FP.BF16.F32.PACK_AB R20, R21, R20 ;  /* 0x000000141514723e */ /* 0x000fe200000010ff */
[----:B------:R2:W-:Y:S01]  /*3130*/  STS.128 [R0+UR10+0xc000], R4 ;  /* 0x00c0000400007988 */ /* 0x0005e20008000c0a */
[----:B------:R-:W-:Y:S02]  /*3140*/  F2FP.BF16.F32.PACK_AB R14, R17, R16 ;  /* 0x00000010110e723e */ /* 0x000fe400000010ff */
[----:B------:R-:W-:Y:S01]  /*3150*/  F2FP.BF16.F32.PACK_AB R15, R19, R18 ;  /* 0x00000012130f723e */ /* 0x000fe200000010ff */
[----:B------:R-:W-:Y:S01]  /*3160*/  STS.128 [R2+UR10], R164 ;  /* 0x000000a402007988 */ /* 0x000fe20008000c0a */
[----:B------:R-:W-:Y:S02]  /*3170*/  F2FP.BF16.F32.PACK_AB R21, R23, R22 ;  /* 0x000000161715723e */ /* 0x000fe400000010ff */
[----:B------:R-:W-:Y:S01]  /*3180*/  F2FP.BF16.F32.PACK_AB R22, R25, R24 ;  /* 0x000000181916723e */ /* 0x000fe200000010ff */
[----:B------:R-:W-:Y:S01]  /*3190*/  STS.128 [R2+UR10+0x4000], R124 ;  /* 0x0040007c02007988 */ /* 0x000fe20008000c0a */
[----:B------:R-:W-:-:S02]  /*31a0*/  F2FP.BF16.F32.PACK_AB R23, R27, R26 ;  /* 0x0000001a1b17723e */ /* 0x000fc400000010ff */
[----:B------:R-:W-:Y:S01]  /*31b0*/  F2FP.BF16.F32.PACK_AB R28, R29, R28 ;  /* 0x0000001c1d1c723e */ /* 0x000fe200000010ff */
[----:B------:R-:W-:Y:S01]  /*31c0*/  STS.128 [R2+UR10+0x8000], R76 ;  /* 0x0080004c02007988 */ /* 0x000fe20008000c0a */
[----:B------:R-:W-:Y:S02]  /*31d0*/  F2FP.BF16.F32.PACK_AB R29, R31, R30 ;  /* 0x0000001e1f1d723e */ /* 0x000fe400000010ff */
[----:B------:R-:W-:Y:S01]  /*31e0*/  F2FP.BF16.F32.PACK_AB R36, R37, R36 ;  /* 0x000000242524723e */ /* 0x000fe200000010ff */
[----:B------:R3:W-:Y:S01]  /*31f0*/  STS.128 [R2+UR10+0xc000], R12 ;  /* 0x00c0000c02007988 */ /* 0x0007e20008000c0a */
[----:B------:R-:W-:Y:S02]  /*3200*/  F2FP.BF16.F32.PACK_AB R30, R33, R32 ;  /* 0x00000020211e723e */ /* 0x000fe400000010ff */
[----:B------:R-:W-:Y:S01]  /*3210*/  F2FP.BF16.F32.PACK_AB R31, R35, R34 ;  /* 0x00000022231f723e */ /* 0x000fe200000010ff */
[----:B------:R-:W-:Y:S01]  /*3220*/  STS.128 [R3+UR10], R112 ;  /* 0x0000007003007988 */ /* 0x000fe20008000c0a */
[----:B------:R-:W-:-:S02]  /*3230*/  F2FP.BF16.F32.PACK_AB R37, R39, R38 ;  /* 0x000000262725723e */ /* 0x000fc400000010ff */
[----:B------:R-:W-:Y:S01]  /*3240*/  F2FP.BF16.F32.PACK_AB R44, R45, R44 ;  /* 0x0000002c2d2c723e */ /* 0x000fe200000010ff */
[----:B------:R-:W-:Y:S01]  /*3250*/  STS.128 [R3+UR10+0x4000], R132 ;  /* 0x0040008403007988 */ /* 0x000fe20008000c0a */
[----:B------:R-:W-:Y:S02]  /*3260*/  LOP3.LUT R8, R0, 0x30, RZ, 0x3c, !PT ;  /* 0x0000003000087812 */ /* 0x000fe400078e3cff */
[----:B------:R-:W-:Y:S01]  /*3270*/  F2FP.BF16.F32.PACK_AB R38, R41, R40 ;  /* 0x000000282926723e */ /* 0x000fe200000010ff */
[----:B------:R-:W-:Y:S01]  /*3280*/  STS.128 [R3+UR10+0x8000], R84 ;  /* 0x0080005403007988 */ /* 0x000fe20008000c0a */
[----:B------:R-:W-:Y:S02]  /*3290*/  F2FP.BF16.F32.PACK_AB R39, R43, R42 ;  /* 0x0000002a2b27723e */ /* 0x000fe400000010ff */
[----:B------:R-:W-:Y:S01]  /*32a0*/  F2FP.BF16.F32.PACK_AB R45, R47, R46 ;  /* 0x0000002e2f2d723e */ /* 0x000fe200000010ff */
[----:B------:R4:W-:Y:S01]  /*32b0*/  STS.128 [R3+UR10+0xc000], R20 ;  /* 0x00c0001403007988 */ /* 0x0009e20008000c0a */
[----:B------:R-:W-:-:S02]  /*32c0*/  F2FP.BF16.F32.PACK_AB R52, R53, R52 ;  /* 0x000000343534723e */ /* 0x000fc400000010ff */
[C---:B--2---:R-:W-:Y:S01]  /*32d0*/  LOP3.LUT R4, R0.reuse, 0x40, RZ, 0x3c, !PT ;  /* 0x0000004000047812 */ /* 0x044fe200078e3cff */
[----:B------:R2:W-:Y:S01]  /*32e0*/  STS.128 [R8+UR10], R120 ;  /* 0x0000007808007988 */ /* 0x0005e20008000c0a */
[----:B------:R-:W-:Y:S02]  /*32f0*/  F2FP.BF16.F32.PACK_AB R46, R49, R48 ;  /* 0x00000030312e723e */ /* 0x000fe400000010ff */
[----:B------:R-:W-:Y:S01]  /*3300*/  F2FP.BF16.F32.PACK_AB R47, R51, R50 ;  /* 0x00000032332f723e */ /* 0x000fe200000010ff */
[----:B------:R2:W-:Y:S01]  /*3310*/  STS.128 [R8+UR10+0x4000], R72 ;  /* 0x0040004808007988 */ /* 0x0005e20008000c0a */
[----:B------:R-:W-:Y:S02]  /*3320*/  F2FP.BF16.F32.PACK_AB R53, R55, R54 ;  /* 0x000000363735723e */ /* 0x000fe400000010ff */
[----:B------:R-:W-:Y:S01]  /*3330*/  F2FP.BF16.F32.PACK_AB R60, R61, R60 ;  /* 0x0000003c3d3c723e */ /* 0x000fe200000010ff */
[----:B------:R2:W-:Y:S01]  /*3340*/  STS.128 [R8+UR10+0x8000], R92 ;  /* 0x0080005c08007988 */ /* 0x0005e20008000c0a */
[----:B---3--:R-:W-:-:S02]  /*3350*/  LOP3.LUT R2, R0, 0x50, RZ, 0x3c, !PT ;  /* 0x0000005000027812 */ /* 0x008fc400078e3cff */
[----:B------:R-:W-:Y:S01]  /*3360*/  F2FP.BF16.F32.PACK_AB R54, R57, R56 ;  /* 0x000000383936723e */ /* 0x000fe200000010ff */
[----:B------:R2:W-:Y:S01]  /*3370*/  STS.128 [R8+UR10+0xc000], R28 ;  /* 0x00c0001c08007988 */ /* 0x0005e20008000c0a */
[----:B------:R-:W-:Y:S02]  /*3380*/  F2FP.BF16.F32.PACK_AB R55, R59, R58 ;  /* 0x0000003a3b37723e */ /* 0x000fe400000010ff */
[----:B------:R-:W-:Y:S01]  /*3390*/  F2FP.BF16.F32.PACK_AB R61, R63, R62 ;  /* 0x0000003e3f3d723e */ /* 0x000fe200000010ff */
[----:B------:R2:W-:Y:S01]  /*33a0*/  STS.128 [R4+UR10], R128 ;  /* 0x0000008004007988 */ /* 0x0005e20008000c0a */
[----:B----4-:R-:W-:Y:S02]  /*33b0*/  LOP3.LUT R3, R0, 0x60, RZ, 0x3c, !PT ;  /* 0x0000006000037812 */ /* 0x010fe400078e3cff */
[----:B------:R-:W-:Y:S01]  /*33c0*/  F2FP.BF16.F32.PACK_AB R62, R65, R64 ;  /* 0x00000040413e723e */ /* 0x000fe200000010ff */
[----:B------:R2:W-:Y:S01]  /*33d0*/  STS.128 [R4+UR10+0x4000], R80 ;  /* 0x0040005004007988 */ /* 0x0005e20008000c0a */
[----:B------:R-:W-:-:S02]  /*33e0*/  F2FP.BF16.F32.PACK_AB R63, R67, R66 ;  /* 0x00000042433f723e */ /* 0x000fc400000010ff */
[----:B------:R-:W-:Y:S01]  /*33f0*/  LOP3.LUT R0, R0, 0x70, RZ, 0x3c, !PT ;  /* 0x0000007000007812 */ /* 0x000fe200078e3cff */
[----:B------:R2:W-:Y:S04]  /*3400*/  STS.128 [R4+UR10+0x8000], R100 ;  /* 0x0080006404007988 */ /* 0x0005e80008000c0a */
[----:B------:R2:W-:Y:S04]  /*3410*/  STS.128 [R4+UR10+0xc000], R36 ;  /* 0x00c0002404007988 */ /* 0x0005e80008000c0a */
[----:B------:R2:W-:Y:S04]  /*3420*/  STS.128 [R2+UR10], R136 ;  /* 0x0000008802007988 */ /* 0x0005e80008000c0a */
[----:B------:R2:W-:Y:S04]  /*3430*/  STS.128 [R2+UR10+0x4000], R88 ;  /* 0x0040005802007988 */ /* 0x0005e80008000c0a */
        /* <DEDUP_REMOVED lines=9> */
[----:B------:R2:W-:Y:S01]  /*34d0*/  STS.128 [R0+UR10+0xc000], R60 ;  /* 0x00c0003c00007988 */ /* 0x0005e20008000c0a */
[----:B------:R3:W-:Y:S06]  /*34e0*/  MEMBAR.ALL.CTA ;  /* 0x0000000000007992 */ /* 0x0007ec0000008000 */
[----:B---3--:R-:W3:Y:S02]  /*34f0*/  FENCE.VIEW.ASYNC.S ;  /* 0x00000000000073c6 */ /* 0x008ee40000000000 */
[----:B---3--:R-:W-:Y:S06]  /*3500*/  BAR.SYNC.DEFER_BLOCKING 0x0 ;  /* 0x0000000000007b1d */ /* 0x008fec0000010000 */
[----:B------:R2:W-:Y:S01]  /*3510*/  UTMASTG.2D [UR4], [UR12] ;  /* 0x000000040c0073b5 */ /* 0x0005e20008008000 */
[----:B------:R0:W-:Y:S01]  /*3520*/  UTMACMDFLUSH ;  /* 0x00000000000079b7 */ /* 0x0001e20000000000 */
[----:B------:R-:W-:-:S04]  /*3530*/  DEPBAR.LE SB0, 0x0 ;  /* 0x000080000000791a */ /* 0x000fc80000000000 */
[----:B------:R-:W-:Y:S08]  /*3540*/  BAR.SYNC.DEFER_BLOCKING 0x0 ;  /* 0x0000000000007b1d */ /* 0x000ff00000010000 */
[----:B------:R-:W-:Y:S06]  /*3550*/  BAR.SYNC.DEFER_BLOCKING 0x0 ;  /* 0x0000000000007b1d */ /* 0x000fec0000010000 */
[----:B--2---:R-:W-:Y:S05]  /*3560*/  @P1 BRA `(.L_x_75) ;  /* 0x0000000000a01947 */ /* 0x004fea0003800000 */
[----:B------:R-:W2:Y:S01]  /*3570*/  S2UR UR5, SR_CgaCtaId ;  /* 0x00000000000579c3 */ /* 0x000ea20000008800 */
[----:B------:R-:W-:Y:S01]  /*3580*/  NOP ;  /* 0x0000000000007918 */ /* 0x000fe20000000000 */
[----:B------:R-:W-:Y:S01]  /*3590*/  UMOV UR4, 0x50 ;  /* 0x0000005000047882 */ /* 0x000fe20000000000 */
[----:B------:R-:W-:Y:S02]  /*35a0*/  IMAD.U32 R0, RZ, RZ, UR11 ;  /* 0x0000000bff007e24 */ /* 0x000fe4000f8e00ff */
[----:B------:R-:W-:Y:S02]  /*35b0*/  IMAD.MOV.U32 R3, RZ, RZ, 0xff ;  /* 0x000000ffff037424 */ /* 0x000fe400078e00ff */
[----:B------:R-:W-:Y:S01]  /*35c0*/  IMAD.MOV.U32 R7, RZ, RZ, 0x1 ;  /* 0x00000001ff077424 */ /* 0x000fe200078e00ff */
[----:B------:R-:W-:-:S04]  /*35d0*/  LOP3.LUT R0, R0, 0xffff, RZ, 0xc0, !PT ;  /* 0x0000ffff00007812 */ /* 0x000fc800078ec0ff */
[----:B------:R-:W-:-:S05]  /*35e0*/  SHF.R.U32.HI R0, RZ, 0x5, R0 ;  /* 0x00000005ff007819 */ /* 0x000fca0000011600 */
[----:B------:R-:W-:Y:S01]  /*35f0*/  VIADD R2, R0, 0x10 ;  /* 0x0000001000027836 */ /* 0x000fe20000000000 */
[----:B------:R-:W-:Y:S01]  /*3600*/  SHF.L.U32 R0, R3, R0, RZ ;  /* 0x0000000003007219 */ /* 0x000fe200000006ff */
[----:B--2---:R-:W-:-:S03]  /*3610*/  ULEA UR6, UR5, UR4, 0x18 ;  /* 0x0000000405067291 */ /* 0x004fc6000f8ec0ff */
[----:B------:R-:W-:-:S04]  /*3620*/  SHF.L.U32 R3, R7, R2, RZ ;  /* 0x0000000207037219 */ /* 0x000fc800000006ff */
[----:B------:R-:W-:Y:S02]  /*3630*/  LOP3.LUT R0, R3, R0, RZ, 0xfc, !PT ;  /* 0x0000000003007212 */ /* 0x000fe400078efcff */
[----:B------:R-:W2:Y:S02]  /*3640*/  LDS R5, [UR6] ;  /* 0x00000006ff057984 */ /* 0x000ea40008000800 */
[C---:B------:R-:W-:Y:S02]  /*3650*/  LOP3.LUT R2, R0.reuse, 0xffff, RZ, 0xc0, !PT ;  /* 0x0000ffff00027812 */ /* 0x040fe400078ec0ff */
[----:B--2---:R-:W-:-:S04]  /*3660*/  LOP3.LUT R3, R0, 0xffff, R5, 0x80, !PT ;  /* 0x0000ffff00037812 */ /* 0x004fc800078e8005 */
[----:B------:R-:W-:-:S13]  /*3670*/  ISETP.NE.AND P0, PT, R3, R2, PT ;  /* 0x000000020300720c */ /* 0x000fda0003f05270 */
[----:B------:R-:W-:Y:S05]  /*3680*/  @P0 BRA `(.L_x_76) ;  /* 0x0000000000500947 */ /* 0x000fea0003800000 */
[----:B------:R-:W-:Y:S02]  /*3690*/  SHF.R.U32.HI R5, RZ, 0x10, R5 ;  /* 0x00000010ff057819 */ /* 0x000fe40000011605 */
[----:B------:R-:W-:-:S04]  /*36a0*/  SHF.R.U32.HI R2, RZ, 0x10, R0 ;  /* 0x00000010ff027819 */ /* 0x000fc80000011600 */
[----:B------:R-:W-:-:S04]  /*36b0*/  LOP3.LUT R5, R5, R2, RZ, 0xc0, !PT ;  /* 0x0000000205057212 */ /* 0x000fc800078ec0ff */
[----:B------:R-:W-:-:S13]  /*36c0*/  ISETP.NE.AND P0, PT, R5, R2, PT ;  /* 0x000000020500720c */ /* 0x000fda0003f05270 */
[----:B------:R-:W-:Y:S05]  /*36d0*/  @P0 BRA `(.L_x_77) ;  /* 0x0000000000300947 */ /* 0x000fea0003800000 */
[----:B------:R-:W-:Y:S01]  /*36e0*/  R2UR UR4, R0 ;  /* 0x00000000000472ca */ /* 0x000fe200000e0000 */
[----:B------:R-:W-:Y:S01]  /*36f0*/  VOTEU.ANY UR5, UPT, PT ;  /* 0x0000000000057886 */ /* 0x000fe200038e0100 */
[----:B------:R-:W2:Y:S01]  /*3700*/  S2R R0, SR_LANEID ;  /* 0x0000000000007919 */ /* 0x000ea20000000000 */
[----:B------:R-:W-:-:S10]  /*3710*/  UFLO.U32 UR5, UR5 ;  /* 0x00000005000572bd */ /* 0x000fd400080e0000 */
[----:B------:R-:W-:-:S06]  /*3720*/  ULOP3.LUT UR4, URZ, UR4, URZ, 0x33, !UPT ;  /* 0x00000004ff047292 */ /* 0x000fcc000f8e33ff */
[----:B------:R-:W-:-:S04]  /*3730*/  IMAD.U32 R2, RZ, RZ, UR4 ;  /* 0x00000004ff027e24 */ /* 0x000fc8000f8e00ff */
[----:B------:R-:W3:Y:S02]  /*3740*/  REDUX UR7, R2 ;  /* 0x00000000020773c4 */ /* 0x000ee40000000000 */
[----:B------:R4:W-:Y:S01]  /*3750*/  UTCATOMSWS.AND URZ, UR4 ;  /* 0x0000000400ff79e3 */ /* 0x0009e20008000000 */
[----:B--2---:R-:W-:Y:S01]  /*3760*/  ISETP.EQ.U32.AND P0, PT, R0, UR5, PT ;  /* 0x0000000500007c0c */ /* 0x004fe2000bf02070 */
[----:B---3--:R-:W-:-:S12]  /*3770*/  IMAD.U32 R0, RZ, RZ, UR7 ;  /* 0x00000007ff007e24 */ /* 0x008fd8000f8e00ff */
[----:B------:R4:W-:Y:S01]  /*3780*/  @P0 ATOMS.AND RZ, [UR6], R0 ;  /* 0x00000000ffff098c */ /* 0x0009e2000a800006 */
[----:B------:R-:W-:Y:S05]  /*3790*/  BRA `(.L_x_75) ;  /* 0x0000000000147947 */ /* 0x000fea0003800000 */
.L_x_77:
[----:B------:R-:W-:-:S07]  /*37a0*/  MOV R2, 0x37c0 ;  /* 0x000037c000027802 */ /* 0x000fce0000000f00 */
[----:B-1----:R-:W-:Y:S05]  /*37b0*/  CALL.REL.NOINC `($__internal_0_$__cuda_sm10x_tcgen05_guardrail_trap_col_being_dealloced_not_returned_by_alloc) ;  /* 0x0000000000447944 */ /* 0x002fea0003c00000 */
[----:B------:R-:W-:Y:S05]  /*37c0*/  BRA `(.L_x_75) ;  /* 0x0000000000087947 */ /* 0x000fea0003800000 */
.L_x_76:
[----:B------:R-:W-:-:S07]  /*37d0*/  MOV R2, 0x37f0 ;  /* 0x000037f000027802 */ /* 0x000fce0000000f00 */
[----:B-1----:R-:W-:Y:S05]  /*37e0*/  CALL.REL.NOINC `($__internal_2_$__cuda_sm10x_tcgen05_guardrail_trap_unallocated_columns_being_dealloced) ;  /* 0x0000000000507944 */ /* 0x002fea0003c00000 */
.L_x_75:
[----:B------:R-:W-:Y:S01]  /*37f0*/  NOP ;  /* 0x0000000000007918 */ /* 0x000fe20000000000 */
[----:B----4-:R-:W-:Y:S05]  /*3800*/  EXIT ;  /* 0x000000000000794d */ /* 0x010fea0003800000 */
.L_x_60:
[----:B------:R-:W2:Y:S02]  /*3810*/  SYNCS.PHASECHK.TRANS64.TRYWAIT P0, [UR10+0x60000], RZ ;  /* 0x060000ffff0075a7 */ /* 0x000ea4000800110a */
[----:B--2---:R-:W-:Y:S05]  /*3820*/  @!P0 BRA `(.L_x_60) ;  /* 0xfffffffc00f88947 */ /* 0x004fea000383ffff */
[----:B------:R-:W-:Y:S05]  /*3830*/  BRA `(.L_x_78) ;  /* 0xffffffe400207947 */ /* 0x000fea000383ffff */
.L_x_62:
[----:B------:R-:W2:Y:S02]  /*3840*/  SYNCS.PHASECHK.TRANS64.TRYWAIT P3, [UR10+0x60020], RZ ;  /* 0x060020ffff0075a7 */ /* 0x000ea4000806110a */
[----:B--2---:R-:W-:Y:S05]  /*3850*/  @!P3 BRA `(.L_x_62) ;  /* 0xfffffffc00f8b947 */ /* 0x004fea000383ffff */
[----:B------:R-:W-:Y:S05]  /*3860*/  BRA `(.L_x_79) ;  /* 0xffffffe800147947 */ /* 0x000fea000383ffff */
.L_x_63:
[----:B------:R-:W3:Y:S02]  /*3870*/  SYNCS.PHASECHK.TRANS64.TRYWAIT P0, [UR37+0x60000], R3 ;  /* 0x06000003ff0075a7 */ /* 0x000ee40008001125 */
[----:B---3--:R-:W-:Y:S05]  /*3880*/  @!P0 BRA `(.L_x_63) ;  /* 0xfffffffc00f88947 */ /* 0x008fea000383ffff */
[----:B------:R-:W-:Y:S05]  /*3890*/  BRA `(.L_x_80) ;  /* 0xffffffe800907947 */ /* 0x000fea000383ffff */
.L_x_65:
[----:B------:R-:W3:Y:S02]  /*38a0*/  SYNCS.PHASECHK.TRANS64.TRYWAIT P0, [UR37+0x60020], R3 ;  /* 0x06002003ff0075a7 */ /* 0x000ee40008001125 */
[----:B---3--:R-:W-:Y:S05]  /*38b0*/  @!P0 BRA `(.L_x_65) ;  /* 0xfffffffc00f88947 */ /* 0x008fea000383ffff */
[----:B------:R-:W-:Y:S05]  /*38c0*/  BRA `(.L_x_81) ;  /* 0xffffffec00ac7947 */ /* 0x000fea000383ffff */
        .weak           $__internal_0_$__cuda_sm10x_tcgen05_guardrail_trap_col_being_dealloced_not_returned_by_alloc
        .type           $__internal_0_$__cuda_sm10x_tcgen05_guardrail_trap_col_being_dealloced_not_returned_by_alloc,@function
        .size           $__internal_0_$__cuda_sm10x_tcgen05_guardrail_trap_col_being_dealloced_not_returned_by_alloc,($__internal_1_$__cuda_sm10x_tcgen05_guardrail_trap_phase_invalid_during_alloc - $__internal_0_$__cuda_sm10x_tcgen05_guardrail_trap_col_being_dealloced_not_returned_by_alloc)
$__internal_0_$__cuda_sm10x_tcgen05_guardrail_trap_col_being_dealloced_not_returned_by_alloc:
[----:B------:R-:W-:Y:S05]  /*38d0*/  BPT.TRAP 0x1 ;  /* 0x000000040000795c */ /* 0x000fea0000300000 */
[----:B------:R-:W-:-:S04]  /*38e0*/  IMAD.MOV.U32 R3, RZ, RZ, 0x0 ;  /* 0x00000000ff037424 */ /* 0x000fc800078e00ff */
[----:B------:R-:W-:Y:S05]  /*38f0*/  RET.REL.NODEC R2 `(gluon_tcgen05) ;  /* 0xffffffc402c07950 */ /* 0x000fea0003c3ffff */
        .weak           $__internal_1_$__cuda_sm10x_tcgen05_guardrail_trap_phase_invalid_during_alloc
        .type           $__internal_1_$__cuda_sm10x_tcgen05_guardrail_trap_phase_invalid_during_alloc,@function
        .size           $__internal_1_$__cuda_sm10x_tcgen05_guardrail_trap_phase_invalid_during_alloc,($__internal_2_$__cuda_sm10x_tcgen05_guardrail_trap_unallocated_columns_being_dealloced - $__internal_1_$__cuda_sm10x_tcgen05_guardrail_trap_phase_invalid_during_alloc)
$__internal_1_$__cuda_sm10x_tcgen05_guardrail_trap_phase_invalid_during_alloc:
[----:B------:R-:W-:Y:S05]  /*3900*/  BPT.TRAP 0x1 ;  /* 0x000000040000795c */ /* 0x000fea0000300000 */
[----:B------:R-:W-:-:S04]  /*3910*/  IMAD.MOV.U32 R3, RZ, RZ, 0x0 ;  /* 0x00000000ff037424 */ /* 0x000fc800078e00ff */
[----:B------:R-:W-:Y:S05]  /*3920*/  RET.REL.NODEC R2 `(gluon_tcgen05) ;  /* 0xffffffc402b47950 */ /* 0x000fea0003c3ffff */
        .weak           $__internal_2_$__cuda_sm10x_tcgen05_guardrail_trap_unallocated_columns_being_dealloced
        .type           $__internal_2_$__cuda_sm10x_tcgen05_guardrail_trap_unallocated_columns_being_dealloced,@function
        .size           $__internal_2_$__cuda_sm10x_tcgen05_guardrail_trap_unallocated_columns_being_dealloced,(.L_x_85 - $__internal_2_$__cuda_sm10x_tcgen05_guardrail_trap_unallocated_columns_being_dealloced)
$__internal_2_$__cuda_sm10x_tcgen05_guardrail_trap_unallocated_columns_being_dealloced:
[----:B------:R-:W-:Y:S05]  /*3930*/  BPT.TRAP 0x1 ;  /* 0x000000040000795c */ /* 0x000fea0000300000 */
[----:B------:R-:W-:-:S04]  /*3940*/  IMAD.MOV.U32 R3, RZ, RZ, 0x0 ;  /* 0x00000000ff037424 */ /* 0x000fc800078e00ff */
[----:B------:R-:W-:Y:S05]  /*3950*/  RET.REL.NODEC R2 `(gluon_tcgen05) ;  /* 0xffffffc402a87950 */ /* 0x000fea0003c3ffff */
.L_x_82:
[----:B------:R-:W-:-:S00]  /*3960*/  BRA `(.L_x_82) ;  /* 0xfffffffc00fc7947 */ /* 0x000fc0000383ffff */
[----:B------:R-:W-:-:S00]  /*3970*/  NOP ;  /* 0x0000000000007918 */ /* 0x000fc00000000000 */
        /* <DEDUP_REMOVED lines=8> */
.L_x_85:


//--------------------- .nv.shared.gluon_tcgen05  --------------------------
	.section	.nv.shared.gluon_tcgen05,"aw",@nobits
	.sectionflags	@""
	.align	16
	.zero		1024


//--------------------- .nv.shared.reserved.0     --------------------------
	.section	.nv.shared.reserved.0,"aw",@nobits
	.align	8
	.weak		__nv_reservedSMEM_offset_0_alias
	.size		__nv_reservedSMEM_offset_0_alias, 0, 64
	.other		__nv_reservedSMEM_offset_0_alias,@"STO_CUDA_RESERVED_SHARED STV_DEFAULT"
__nv_reservedSMEM_offset_0_alias:
	.zero		0
.nv.shared.reserved.0:
	.zero		64
	.weak		__nv_reservedSMEM_allocation_phase
	.type		__nv_reservedSMEM_allocation_phase,@object
	.size		__nv_reservedSMEM_allocation_phase,(.L_0 - __nv_reservedSMEM_allocation_phase)
__nv_reservedSMEM_allocation_phase:
	.zero		1
.L_0:
	.zero		7
	.weak		__nv_reservedSMEM_devtool_atexit_pc
	.type		__nv_reservedSMEM_devtool_atexit_pc,@object
	.size		__nv_reservedSMEM_devtool_atexit_pc,(__nv_reservedSMEM_allocation_mask - __nv_reservedSMEM_devtool_atexit_pc)
__nv_reservedSMEM_devtool_atexit_pc:
	.zero		8
	.weak		__nv_reservedSMEM_allocation_mask
	.type		__nv_reservedSMEM_allocation_mask,@object
	.size		__nv_reservedSMEM_allocation_mask,(.L_2 - __nv_reservedSMEM_allocation_mask)
__nv_reservedSMEM_allocation_mask:
	.zero		4
.L_2:


//--------------------- .nv.constant0.gluon_tcgen05 --------------------------
	.section	.nv.constant0.gluon_tcgen05,"a",@progbits
	.sectionflags	@""
	.align	4
.nv.constant0.gluon_tcgen05:
	.zero		976


//--------------------- SYMBOLS --------------------------

	.type		.nv.reservedSmem.offset0,@object
	.size		.nv.reservedSmem.offset0,0x4
	.type		.nv.reservedSmem.cap,@object
	.size		.nv.reservedSmem.cap,0x4
